	.target	sm_100a

	.elftype	@"ET_EXEC"


//--------------------- .note.nv.tkinfo           --------------------------
	.section	.note.nv.tkinfo,"",@"SHT_NOTE"
	.sectionflags	@"SHF_NOTE_NV_TKINFO"
	.tkinfo
        /*0018*/ 	.word	0x00000002
        /*0030*/ 	.string	""
        /*0030*/ 	.string	"ptxas"
        /*0030*/ 	.string	"Cuda compilation tools, release 13.0, V13.0.88"
        /*0030*/ 	.string	"Build cuda_13.0.r13.0/compiler.36424714_0"
        /*0030*/ 	.string	"-arch sm_100a -m 64 "



//--------------------- .note.nv.cuinfo           --------------------------
	.section	.note.nv.cuinfo,"",@"SHT_NOTE"
	.sectionflags	@"SHF_NOTE_NV_CUINFO"
        /*0018*/ 	.short	0x0002
        /*001a*/ 	.short	0x0064
        /*001c*/ 	.short	0x0082
	.zero		2


//--------------------- .nv.info                  --------------------------
	.section	.nv.info,"",@"SHT_CUDA_INFO"
	.align	4


	//----- nvinfo : EIATTR_REGCOUNT
	.align		4
        /*0000*/ 	.byte	0x04, 0x2f
        /*0002*/ 	.short	(.L_16 - .L_15)
	.align		4
.L_15:
        /*0004*/ 	.word	index@(_ZN7cutlass13device_kernelINS_4gemm6kernel13GemmUniversalIN4cute5tupleIJiiiiEEENS1_10collective13CollectiveMmaINS1_35MainloopSm100TmaUmmaWarpSpecializedILi13ELi2ELi4ENS5_IJNS4_1CILi1EEESB_SB_EEEEENS5_IJNSA_ILi64EEENSA_ILi176EEESE_EEEaNS5_IJlSB_lEEEaSH_NS4_8TiledMMAINS4_8MMA_AtomIJNS4_15SM100_MMA_S8_SSIaaiLi64ELi176ELNS4_4UMMA5MajorE0ELSM_0ELNSL_8SaturateE0EEEEEENS4_6LayoutISC_NS5_IJNSA_ILi0EEESR_SR_EEEEENS5_IJNS4_10UnderscoreESU_SU_EEEEENS4_13SM90_TMA_LOADENS4_14ComposedLayoutINS4_7SwizzleILi2ELi4ELi3EEENS4_18smem_ptr_flag_bitsILi8EEENSQ_INS5_IJNSA_ILi8EEESE_EEENS5_IJSE_SB_EEEEEEEvNS4_8identityESX_S17_vS18_EENS_8epilogue10collective18CollectiveEpilogueINS1A_23Sm100TmaWarpSpecializedILi1ELi1ELi88ELb0ELb0EEEJSG_NS5_IJNSQ_ISE_SB_EENSQ_ISF_SB_EEEEEaSH_aSH_NS1A_6fusion15FusionCallbacksIS1E_NS1I_17LinearCombinationIaiaiLNS_15FloatRoundStyleE2EEESG_S1H_JEEENS4_5SM1004TMEM4LOAD25SM100_TMEM_LOAD_16dp32b8xESX_NSY_INSZ_ILi0ELi4ELi3EEES12_NSQ_INS5_IJS13_NSA_ILi16EEEEEENS5_IJS1T_SB_EEEEEEENS4_39AutoVectorizingCopyWithAssumedAlignmentILi128EEENS4_14SM90_TMA_STOREES1X_S1Z_S1Z_EEEvvEEEEvNT_6ParamsE)
        /*0008*/ 	.word	0x000000e0


	//----- nvinfo : EIATTR_FRAME_SIZE
	.align		4
.L_16:
        /*000c*/ 	.byte	0x04, 0x11
        /*000e*/ 	.short	(.L_18 - .L_17)
	.align		4
.L_17:
        /*0010*/ 	.word	index@($__internal_2_$__cuda_sm10x_tcgen05_guardrail_trap_unallocated_columns_being_dealloced)
        /*0014*/ 	.word	0x00000000


	//----- nvinfo : EIATTR_FRAME_SIZE
	.align		4
.L_18:
        /*0018*/ 	.byte	0x04, 0x11
        /*001a*/ 	.short	(.L_20 - .L_19)
	.align		4
.L_19:
        /*001c*/ 	.word	index@($__internal_1_$__cuda_sm10x_tcgen05_guardrail_trap_phase_invalid_during_alloc)
        /*0020*/ 	.word	0x00000000


	//----- nvinfo : EIATTR_FRAME_SIZE
	.align		4
.L_20:
        /*0024*/ 	.byte	0x04, 0x11
        /*0026*/ 	.short	(.L_22 - .L_21)
	.align		4
.L_21:
        /*0028*/ 	.word	index@($__internal_0_$__cuda_sm10x_tcgen05_guardrail_trap_col_being_dealloced_not_returned_by_alloc)
        /*002c*/ 	.word	0x00000000


	//----- nvinfo : EIATTR_FRAME_SIZE
	.align		4
.L_22:
        /*0030*/ 	.byte	0x04, 0x11
        /*0032*/ 	.short	(.L_24 - .L_23)
	.align		4
.L_23:
        /*0034*/ 	.word	index@(_ZN7cutlass13device_kernelINS_4gemm6kernel13GemmUniversalIN4cute5tupleIJiiiiEEENS1_10collective13CollectiveMmaINS1_35MainloopSm100TmaUmmaWarpSpecializedILi13ELi2ELi4ENS5_IJNS4_1CILi1EEESB_SB_EEEEENS5_IJNSA_ILi64EEENSA_ILi176EEESE_EEEaNS5_IJlSB_lEEEaSH_NS4_8TiledMMAINS4_8MMA_AtomIJNS4_15SM100_MMA_S8_SSIaaiLi64ELi176ELNS4_4UMMA5MajorE0ELSM_0ELNSL_8SaturateE0EEEEEENS4_6LayoutISC_NS5_IJNSA_ILi0EEESR_SR_EEEEENS5_IJNS4_10UnderscoreESU_SU_EEEEENS4_13SM90_TMA_LOADENS4_14ComposedLayoutINS4_7SwizzleILi2ELi4ELi3EEENS4_18smem_ptr_flag_bitsILi8EEENSQ_INS5_IJNSA_ILi8EEESE_EEENS5_IJSE_SB_EEEEEEEvNS4_8identityESX_S17_vS18_EENS_8epilogue10collective18CollectiveEpilogueINS1A_23Sm100TmaWarpSpecializedILi1ELi1ELi88ELb0ELb0EEEJSG_NS5_IJNSQ_ISE_SB_EENSQ_ISF_SB_EEEEEaSH_aSH_NS1A_6fusion15FusionCallbacksIS1E_NS1I_17LinearCombinationIaiaiLNS_15FloatRoundStyleE2EEESG_S1H_JEEENS4_5SM1004TMEM4LOAD25SM100_TMEM_LOAD_16dp32b8xESX_NSY_INSZ_ILi0ELi4ELi3EEES12_NSQ_INS5_IJS13_NSA_ILi16EEEEEENS5_IJS1T_SB_EEEEEEENS4_39AutoVectorizingCopyWithAssumedAlignmentILi128EEENS4_14SM90_TMA_STOREES1X_S1Z_S1Z_EEEvvEEEEvNT_6ParamsE)
        /*0038*/ 	.word	0x00000000


	//----- nvinfo : EIATTR_MIN_STACK_SIZE
	.align		4
.L_24:
        /*003c*/ 	.byte	0x04, 0x12
        /*003e*/ 	.short	(.L_26 - .L_25)
	.align		4
.L_25:
        /*0040*/ 	.word	index@(_ZN7cutlass13device_kernelINS_4gemm6kernel13GemmUniversalIN4cute5tupleIJiiiiEEENS1_10collective13CollectiveMmaINS1_35MainloopSm100TmaUmmaWarpSpecializedILi13ELi2ELi4ENS5_IJNS4_1CILi1EEESB_SB_EEEEENS5_IJNSA_ILi64EEENSA_ILi176EEESE_EEEaNS5_IJlSB_lEEEaSH_NS4_8TiledMMAINS4_8MMA_AtomIJNS4_15SM100_MMA_S8_SSIaaiLi64ELi176ELNS4_4UMMA5MajorE0ELSM_0ELNSL_8SaturateE0EEEEEENS4_6LayoutISC_NS5_IJNSA_ILi0EEESR_SR_EEEEENS5_IJNS4_10UnderscoreESU_SU_EEEEENS4_13SM90_TMA_LOADENS4_14ComposedLayoutINS4_7SwizzleILi2ELi4ELi3EEENS4_18smem_ptr_flag_bitsILi8EEENSQ_INS5_IJNSA_ILi8EEESE_EEENS5_IJSE_SB_EEEEEEEvNS4_8identityESX_S17_vS18_EENS_8epilogue10collective18CollectiveEpilogueINS1A_23Sm100TmaWarpSpecializedILi1ELi1ELi88ELb0ELb0EEEJSG_NS5_IJNSQ_ISE_SB_EENSQ_ISF_SB_EEEEEaSH_aSH_NS1A_6fusion15FusionCallbacksIS1E_NS1I_17LinearCombinationIaiaiLNS_15FloatRoundStyleE2EEESG_S1H_JEEENS4_5SM1004TMEM4LOAD25SM100_TMEM_LOAD_16dp32b8xESX_NSY_INSZ_ILi0ELi4ELi3EEES12_NSQ_INS5_IJS13_NSA_ILi16EEEEEENS5_IJS1T_SB_EEEEEEENS4_39AutoVectorizingCopyWithAssumedAlignmentILi128EEENS4_14SM90_TMA_STOREES1X_S1Z_S1Z_EEEvvEEEEvNT_6ParamsE)
        /*0044*/ 	.word	0x00000000
.L_26:


//--------------------- .nv.compat                --------------------------
	.section	.nv.compat,"",@"SHT_CUDA_COMPAT_INFO"
	.align	4
        /*0000*/ 	.byte	0x02, 0x09, 0x01, 0x00, 0x02, 0x02, 0x03, 0x00, 0x02, 0x05, 0x06, 0x00, 0x03, 0x07, 0x01, 0x01
        /*0010*/ 	.byte	0x02, 0x03, 0x01, 0x00, 0x02, 0x06, 0x01, 0x00, 0x04, 0x0b, 0x08, 0x00, 0x01, 0x00, 0x00, 0x00
        /*0020*/ 	.byte	0x00, 0x00, 0x00, 0x00


//--------------------- .nv.info._ZN7cutlass13device_kernelINS_4gemm6kernel13GemmUniversalIN4cute5tupleIJiiiiEEENS1_10collective13CollectiveMmaINS1_35MainloopSm100TmaUmmaWarpSpecializedILi13ELi2ELi4ENS5_IJNS4_1CILi1EEESB_SB_EEEEENS5_IJNSA_ILi64EEENSA_ILi176EEESE_EEEaNS5_IJlSB_lEEEaSH_NS4_8TiledMMAINS4_8MMA_AtomIJNS4_15SM100_MMA_S8_SSIaaiLi64ELi176ELNS4_4UMMA5MajorE0ELSM_0ELNSL_8SaturateE0EEEEEENS4_6LayoutISC_NS5_IJNSA_ILi0EEESR_SR_EEEEENS5_IJNS4_10UnderscoreESU_SU_EEEEENS4_13SM90_TMA_LOADENS4_14ComposedLayoutINS4_7SwizzleILi2ELi4ELi3EEENS4_18smem_ptr_flag_bitsILi8EEENSQ_INS5_IJNSA_ILi8EEESE_EEENS5_IJSE_SB_EEEEEEEvNS4_8identityESX_S17_vS18_EENS_8epilogue10collective18CollectiveEpilogueINS1A_23Sm100TmaWarpSpecializedILi1ELi1ELi88ELb0ELb0EEEJSG_NS5_IJNSQ_ISE_SB_EENSQ_ISF_SB_EEEEEaSH_aSH_NS1A_6fusion15FusionCallbacksIS1E_NS1I_17LinearCombinationIaiaiLNS_15FloatRoundStyleE2EEESG_S1H_JEEENS4_5SM1004TMEM4LOAD25SM100_TMEM_LOAD_16dp32b8xESX_NSY_INSZ_ILi0ELi4ELi3EEES12_NSQ_INS5_IJS13_NSA_ILi16EEEEEENS5_IJS1T_SB_EEEEEEENS4_39AutoVectorizingCopyWithAssumedAlignmentILi128EEENS4_14SM90_TMA_STOREES1X_S1Z_S1Z_EEEvvEEEEvNT_6ParamsE --------------------------
	.section	.nv.info._ZN7cutlass13device_kernelINS_4gemm6kernel13GemmUniversalIN4cute5tupleIJiiiiEEENS1_10collective13CollectiveMmaINS1_35MainloopSm100TmaUmmaWarpSpecializedILi13ELi2ELi4ENS5_IJNS4_1CILi1EEESB_SB_EEEEENS5_IJNSA_ILi64EEENSA_ILi176EEESE_EEEaNS5_IJlSB_lEEEaSH_NS4_8TiledMMAINS4_8MMA_AtomIJNS4_15SM100_MMA_S8_SSIaaiLi64ELi176ELNS4_4UMMA5MajorE0ELSM_0ELNSL_8SaturateE0EEEEEENS4_6LayoutISC_NS5_IJNSA_ILi0EEESR_SR_EEEEENS5_IJNS4_10UnderscoreESU_SU_EEEEENS4_13SM90_TMA_LOADENS4_14ComposedLayoutINS4_7SwizzleILi2ELi4ELi3EEENS4_18smem_ptr_flag_bitsILi8EEENSQ_INS5_IJNSA_ILi8EEESE_EEENS5_IJSE_SB_EEEEEEEvNS4_8identityESX_S17_vS18_EENS_8epilogue10collective18CollectiveEpilogueINS1A_23Sm100TmaWarpSpecializedILi1ELi1ELi88ELb0ELb0EEEJSG_NS5_IJNSQ_ISE_SB_EENSQ_ISF_SB_EEEEEaSH_aSH_NS1A_6fusion15FusionCallbacksIS1E_NS1I_17LinearCombinationIaiaiLNS_15FloatRoundStyleE2EEESG_S1H_JEEENS4_5SM1004TMEM4LOAD25SM100_TMEM_LOAD_16dp32b8xESX_NSY_INSZ_ILi0ELi4ELi3EEES12_NSQ_INS5_IJS13_NSA_ILi16EEEEEENS5_IJS1T_SB_EEEEEEENS4_39AutoVectorizingCopyWithAssumedAlignmentILi128EEENS4_14SM90_TMA_STOREES1X_S1Z_S1Z_EEEvvEEEEvNT_6ParamsE,"",@"SHT_CUDA_INFO"
	.sectionflags	@""
	.align	4


	//----- nvinfo : EIATTR_CUDA_API_VERSION
	.align		4
        /*0000*/ 	.byte	0x04, 0x37
        /*0002*/ 	.short	(.L_28 - .L_27)
.L_27:
        /*0004*/ 	.word	0x00000082


	//----- nvinfo : EIATTR_KPARAM_INFO
	.align		4
.L_28:
        /*0008*/ 	.byte	0x04, 0x17
        /*000a*/ 	.short	(.L_30 - .L_29)
.L_29:
        /*000c*/ 	.word	0x00000000
        /*0010*/ 	.short	0x0000
        /*0012*/ 	.short	0x0000
        /*0014*/ 	.byte	0x00, 0xf0, 0x01, 0x20


	//----- nvinfo : EIATTR_AT_ENTRY_FRAGMENTS
	.align		4
.L_30:
        /*0018*/ 	.byte	0x04, 0x4f
        /*001a*/ 	.short	(.L_32 - .L_31)


	//   ....[0]....
.L_31:
        /*001c*/ 	.word	0x00000006


	//----- nvinfo : EIATTR_RESERVED_SMEM_USED
	.align		4
.L_32:
        /*0020*/ 	.byte	0x01, 0x41
	.zero		2


	//----- nvinfo : EIATTR_SPARSE_MMA_MASK
	.align		4
        /*0024*/ 	.byte	0x03, 0x50
        /*0026*/ 	.short	0x0000


	//----- nvinfo : EIATTR_TCGEN05_1CTA_USED
	.align		4
        /*0028*/ 	.byte	0x01, 0x51
	.zero		2


	//----- nvinfo : EIATTR_MAXREG_COUNT
	.align		4
        /*002c*/ 	.byte	0x03, 0x1b
        /*002e*/ 	.short	0x00ff


	//----- nvinfo : EIATTR_NUM_BARRIERS
	.align		4
        /*0030*/ 	.byte	0x02, 0x4c
        /*0032*/ 	.byte	0x07
	.zero		1


	//----- nvinfo : EIATTR_EXTERNS
	.align		4
        /*0034*/ 	.byte	0x04, 0x0f
        /*0036*/ 	.short	(.L_34 - .L_33)


	//   ....[0]....
	.align		4
.L_33:
        /*0038*/ 	.word	index@(__assertfail)


	//----- nvinfo : EIATTR_MERCURY_ISA_VERSION
	.align		4
.L_34:
        /*003c*/ 	.byte	0x03, 0x5f
        /*003e*/ 	.short	0x0101


	//----- nvinfo : EIATTR_INT_WARP_WIDE_INSTR_OFFSETS
	.align		4
        /*0040*/ 	.byte	0x04, 0x31
        /*0042*/ 	.short	(.L_36 - .L_35)


	//   ....[0]....
.L_35:
        /*0044*/ 	.word	0x00001ec0


	//   ....[1]....
        /*0048*/ 	.word	0x00003d90


	//   ....[2]....
        /*004c*/ 	.word	0x00003db0


	//   ....[3]....
        /*0050*/ 	.word	0x00003de0


	//   ....[4]....
        /*0054*/ 	.word	0x00004850


	//   ....[5]....
        /*0058*/ 	.word	0x000048e0


	//   ....[6]....
        /*005c*/ 	.word	0x00004910


	//   ....[7]....
        /*0060*/ 	.word	0x00004950


	//   ....[8]....
        /*0064*/ 	.word	0x00004ac0


	//   ....[9]....
        /*0068*/ 	.word	0x00004b20


	//   ....[10]....
        /*006c*/ 	.word	0x00004b80


	//   ....[11]....
        /*0070*/ 	.word	0x00004be0


	//   ....[12]....
        /*0074*/ 	.word	0x00004c00


	//   ....[13]....
        /*0078*/ 	.word	0x00004c20


	//   ....[14]....
        /*007c*/ 	.word	0x00004c90


	//   ....[15]....
        /*0080*/ 	.word	0x00004cb0


	//----- nvinfo : EIATTR_COOP_GROUP_MASK_REGIDS
	.align		4
.L_36:
        /*0084*/ 	.byte	0x04, 0x29
        /*0086*/ 	.short	(.L_38 - .L_37)


	//   ....[0]....
.L_37:
        /*0088*/ 	.word	0xffffffff


	//   ....[1]....
        /*008c*/ 	.word	0xffffffff


	//   ....[2]....
        /*0090*/ 	.word	0xffffffff


	//   ....[3]....
        /*0094*/ 	.word	0xffffffff


	//   ....[4]....
        /*0098*/ 	.word	0xffffffff


	//   ....[5]....
        /*009c*/ 	.word	0xffffffff


	//   ....[6]....
        /*00a0*/ 	.word	0xffffffff


	//   ....[7]....
        /*00a4*/ 	.word	0xffffffff


	//   ....[8]....
        /*00a8*/ 	.word	0xffffffff


	//   ....[9]....
        /*00ac*/ 	.word	0xffffffff


	//   ....[10]....
        /*00b0*/ 	.word	0xffffffff


	//   ....[11]....
        /*00b4*/ 	.word	0xffffffff


	//   ....[12]....
        /*00b8*/ 	.word	0xffffffff


	//----- nvinfo : EIATTR_COOP_GROUP_INSTR_OFFSETS
	.align		4
.L_38:
        /*00bc*/ 	.byte	0x04, 0x28
        /*00be*/ 	.short	(.L_40 - .L_39)


	//   ....[0]....
.L_39:
        /*00c0*/ 	.word	0x00000090


	//   ....[1]....
        /*00c4*/ 	.word	0x000004b0


	//   ....[2]....
        /*00c8*/ 	.word	0x00000770


	//   ....[3]....
        /*00cc*/ 	.word	0x000008b0


	//   ....[4]....
        /*00d0*/ 	.word	0x000009b0


	//   ....[5]....
        /*00d4*/ 	.word	0x00000b20


	//   ....[6]....
        /*00d8*/ 	.word	0x00000cc0


	//   ....[7]....
        /*00dc*/ 	.word	0x00001da0


	//   ....[8]....
        /*00e0*/ 	.word	0x00003090


	//   ....[9]....
        /*00e4*/ 	.word	0x000032a0


	//   ....[10]....
        /*00e8*/ 	.word	0x000032d0


	//   ....[11]....
        /*00ec*/ 	.word	0x00003c70


	//   ....[12]....
        /*00f0*/ 	.word	0x00003ea0


	//----- nvinfo : EIATTR_VRC_CTA_INIT_COUNT
	.align		4
.L_40:
        /*00f4*/ 	.byte	0x02, 0x4a
        /*00f6*/ 	.byte	0x80
	.zero		1


	//----- nvinfo : EIATTR_SYSCALL_OFFSETS
	.align		4
        /*00f8*/ 	.byte	0x04, 0x46
        /*00fa*/ 	.short	(.L_42 - .L_41)


	//   ....[0]....
.L_41:
        /*00fc*/ 	.word	0x00005df0


	//   ....[1]....
        /*0100*/ 	.word	0x00005f70


	//   ....[2]....
        /*0104*/ 	.word	0x000060f0


	//   ....[3]....
        /*0108*/ 	.word	0x00006270


	//   ....[4]....
        /*010c*/ 	.word	0x000063f0


	//   ....[5]....
        /*0110*/ 	.word	0x00006570


	//   ....[6]....
        /*0114*/ 	.word	0x000066f0


	//   ....[7]....
        /*0118*/ 	.word	0x00006870


	//   ....[8]....
        /*011c*/ 	.word	0x000069f0


	//   ....[9]....
        /*0120*/ 	.word	0x00006b70


	//   ....[10]....
        /*0124*/ 	.word	0x00006cf0


	//----- nvinfo : EIATTR_MBARRIER_INSTR_OFFSETS
	.align		4
.L_42:
        /*0128*/ 	.byte	0x04, 0x39
        /*012a*/ 	.short	(.L_44 - .L_43)


	//   ....[0]....
.L_43:
        /*012c*/ 	.word	0x000005b0
        /*0130*/ 	.word	0x000000ff
        /*0134*/ 	.word	0x00000000
        /*0138*/ 	.short	0x0100
        /*013a*/ 	.byte	0x05
	.zero		1


	//   ....[1]....
        /*013c*/ 	.word	0x000005c0
        /*0140*/ 	.word	0x000000ff
        /*0144*/ 	.word	0x00000068
        /*0148*/ 	.short	0x0100
        /*014a*/ 	.byte	0x05
	.zero		1


	//   ....[2]....
        /*014c*/ 	.word	0x000005d0
        /*0150*/ 	.word	0x000000ff
        /*0154*/ 	.word	0x00000008
        /*0158*/ 	.short	0x0100
        /*015a*/ 	.byte	0x05
	.zero		1


	//   ....[3]....
        /*015c*/ 	.word	0x000005e0
        /*0160*/ 	.word	0x000000ff
        /*0164*/ 	.word	0x00000070
        /*0168*/ 	.short	0x0100
        /*016a*/ 	.byte	0x05
	.zero		1


	//   ....[4]....
        /*016c*/ 	.word	0x000005f0
        /*0170*/ 	.word	0x000000ff
        /*0174*/ 	.word	0x00000010
        /*0178*/ 	.short	0x0100
        /*017a*/ 	.byte	0x05
	.zero		1


	//   ....[5]....
        /*017c*/ 	.word	0x00000600
        /*0180*/ 	.word	0x000000ff
        /*0184*/ 	.word	0x00000078
        /*0188*/ 	.short	0x0100
        /*018a*/ 	.byte	0x05
	.zero		1


	//   ....[6]....
        /*018c*/ 	.word	0x00000610
        /*0190*/ 	.word	0x000000ff
        /*0194*/ 	.word	0x00000018
        /*0198*/ 	.short	0x0100
        /*019a*/ 	.byte	0x05
	.zero		1


	//   ....[7]....
        /*019c*/ 	.word	0x00000620
        /*01a0*/ 	.word	0x000000ff
        /*01a4*/ 	.word	0x00000080
        /*01a8*/ 	.short	0x0100
        /*01aa*/ 	.byte	0x05
	.zero		1


	//   ....[8]....
        /*01ac*/ 	.word	0x00000630
        /*01b0*/ 	.word	0x000000ff
        /*01b4*/ 	.word	0x00000020
        /*01b8*/ 	.short	0x0100
        /*01ba*/ 	.byte	0x05
	.zero		1


	//   ....[9]....
        /*01bc*/ 	.word	0x00000640
        /*01c0*/ 	.word	0x000000ff
        /*01c4*/ 	.word	0x00000088
        /*01c8*/ 	.short	0x0100
        /*01ca*/ 	.byte	0x05
	.zero		1


	//   ....[10]....
        /*01cc*/ 	.word	0x00000650
        /*01d0*/ 	.word	0x000000ff
        /*01d4*/ 	.word	0x00000028
        /*01d8*/ 	.short	0x0100
        /*01da*/ 	.byte	0x05
	.zero		1


	//   ....[11]....
        /*01dc*/ 	.word	0x00000660
        /*01e0*/ 	.word	0x000000ff
        /*01e4*/ 	.word	0x00000090
        /*01e8*/ 	.short	0x0100
        /*01ea*/ 	.byte	0x05
	.zero		1


	//   ....[12]....
        /*01ec*/ 	.word	0x00000670
        /*01f0*/ 	.word	0x000000ff
        /*01f4*/ 	.word	0x00000030
        /*01f8*/ 	.short	0x0100
        /*01fa*/ 	.byte	0x05
	.zero		1


	//   ....[13]....
        /*01fc*/ 	.word	0x00000680
        /*0200*/ 	.word	0x000000ff
        /*0204*/ 	.word	0x00000098
        /*0208*/ 	.short	0x0100
        /*020a*/ 	.byte	0x05
	.zero		1


	//   ....[14]....
        /*020c*/ 	.word	0x00000690
        /*0210*/ 	.word	0x000000ff
        /*0214*/ 	.word	0x00000038
        /*0218*/ 	.short	0x0100
        /*021a*/ 	.byte	0x05
	.zero		1


	//   ....[15]....
        /*021c*/ 	.word	0x000006a0
        /*0220*/ 	.word	0x000000ff
        /*0224*/ 	.word	0x000000a0
        /*0228*/ 	.short	0x0100
        /*022a*/ 	.byte	0x05
	.zero		1


	//   ....[16]....
        /*022c*/ 	.word	0x000006b0
        /*0230*/ 	.word	0x000000ff
        /*0234*/ 	.word	0x00000040
        /*0238*/ 	.short	0x0100
        /*023a*/ 	.byte	0x05
	.zero		1


	//   ....[17]....
        /*023c*/ 	.word	0x000006c0
        /*0240*/ 	.word	0x000000ff
        /*0244*/ 	.word	0x000000a8
        /*0248*/ 	.short	0x0100
        /*024a*/ 	.byte	0x05
	.zero		1


	//   ....[18]....
        /*024c*/ 	.word	0x000006d0
        /*0250*/ 	.word	0x000000ff
        /*0254*/ 	.word	0x00000048
        /*0258*/ 	.short	0x0100
        /*025a*/ 	.byte	0x05
	.zero		1


	//   ....[19]....
        /*025c*/ 	.word	0x000006e0
        /*0260*/ 	.word	0x000000ff
        /*0264*/ 	.word	0x000000b0
        /*0268*/ 	.short	0x0100
        /*026a*/ 	.byte	0x05
	.zero		1


	//   ....[20]....
        /*026c*/ 	.word	0x000006f0
        /*0270*/ 	.word	0x000000ff
        /*0274*/ 	.word	0x00000050
        /*0278*/ 	.short	0x0100
        /*027a*/ 	.byte	0x05
	.zero		1


	//   ....[21]....
        /*027c*/ 	.word	0x00000700
        /*0280*/ 	.word	0x000000ff
        /*0284*/ 	.word	0x000000b8
        /*0288*/ 	.short	0x0100
        /*028a*/ 	.byte	0x05
	.zero		1


	//   ....[22]....
        /*028c*/ 	.word	0x00000710
        /*0290*/ 	.word	0x000000ff
        /*0294*/ 	.word	0x00000058
        /*0298*/ 	.short	0x0100
        /*029a*/ 	.byte	0x05
	.zero		1


	//   ....[23]....
        /*029c*/ 	.word	0x00000720
        /*02a0*/ 	.word	0x000000ff
        /*02a4*/ 	.word	0x000000c0
        /*02a8*/ 	.short	0x0100
        /*02aa*/ 	.byte	0x05
	.zero		1


	//   ....[24]....
        /*02ac*/ 	.word	0x00000730
        /*02b0*/ 	.word	0x000000ff
        /*02b4*/ 	.word	0x00000060
        /*02b8*/ 	.short	0x0100
        /*02ba*/ 	.byte	0x05
	.zero		1


	//   ....[25]....
        /*02bc*/ 	.word	0x00000740
        /*02c0*/ 	.word	0x000000ff
        /*02c4*/ 	.word	0x000000c8
        /*02c8*/ 	.short	0x0100
        /*02ca*/ 	.byte	0x05
	.zero		1


	//   ....[26]....
        /*02cc*/ 	.word	0x00000880
        /*02d0*/ 	.word	0x000000ff
        /*02d4*/ 	.word	0x000000d0
        /*02d8*/ 	.short	0x0100
        /*02da*/ 	.byte	0x07
	.zero		1


	//   ....[27]....
        /*02dc*/ 	.word	0x00000890
        /*02e0*/ 	.word	0x000000ff
        /*02e4*/ 	.word	0x000000d8
        /*02e8*/ 	.short	0x0100
        /*02ea*/ 	.byte	0x07
	.zero		1


	//   ....[28]....
        /*02ec*/ 	.word	0x00000980
        /*02f0*/ 	.word	0x000000ff
        /*02f4*/ 	.word	0x000000e0
        /*02f8*/ 	.short	0x0100
        /*02fa*/ 	.byte	0x05
	.zero		1


	//   ....[29]....
        /*02fc*/ 	.word	0x00000990
        /*0300*/ 	.word	0x000000ff
        /*0304*/ 	.word	0x000000e8
        /*0308*/ 	.short	0x0100
        /*030a*/ 	.byte	0x05
	.zero		1


	//   ....[30]....
        /*030c*/ 	.word	0x00000ad0
        /*0310*/ 	.word	0x000000ff
        /*0314*/ 	.word	0x000000f0
        /*0318*/ 	.short	0x0100
        /*031a*/ 	.byte	0x05
	.zero		1


	//   ....[31]....
        /*031c*/ 	.word	0x00000ae0
        /*0320*/ 	.word	0x000000ff
        /*0324*/ 	.word	0x00000100
        /*0328*/ 	.short	0x0100
        /*032a*/ 	.byte	0x05
	.zero		1


	//   ....[32]....
        /*032c*/ 	.word	0x00000af0
        /*0330*/ 	.word	0x000000ff
        /*0334*/ 	.word	0x000000f8
        /*0338*/ 	.short	0x0100
        /*033a*/ 	.byte	0x05
	.zero		1


	//   ....[33]....
        /*033c*/ 	.word	0x00000b00
        /*0340*/ 	.word	0x000000ff
        /*0344*/ 	.word	0x00000108
        /*0348*/ 	.short	0x0100
        /*034a*/ 	.byte	0x05
	.zero		1


	//   ....[34]....
        /*034c*/ 	.word	0x00000c30
        /*0350*/ 	.word	0x000000ff
        /*0354*/ 	.word	0x00000110
        /*0358*/ 	.short	0x0100
        /*035a*/ 	.byte	0x07
	.zero		1


	//   ....[35]....
        /*035c*/ 	.word	0x00000c40
        /*0360*/ 	.word	0x000000ff
        /*0364*/ 	.word	0x00000130
        /*0368*/ 	.short	0x0100
        /*036a*/ 	.byte	0x07
	.zero		1


	//   ....[36]....
        /*036c*/ 	.word	0x00000c50
        /*0370*/ 	.word	0x000000ff
        /*0374*/ 	.word	0x00000118
        /*0378*/ 	.short	0x0100
        /*037a*/ 	.byte	0x07
	.zero		1


	//   ....[37]....
        /*037c*/ 	.word	0x00000c60
        /*0380*/ 	.word	0x000000ff
        /*0384*/ 	.word	0x00000138
        /*0388*/ 	.short	0x0100
        /*038a*/ 	.byte	0x07
	.zero		1


	//   ....[38]....
        /*038c*/ 	.word	0x00000c70
        /*0390*/ 	.word	0x000000ff
        /*0394*/ 	.word	0x00000120
        /*0398*/ 	.short	0x0100
        /*039a*/ 	.byte	0x07
	.zero		1


	//   ....[39]....
        /*039c*/ 	.word	0x00000c80
        /*03a0*/ 	.word	0x000000ff
        /*03a4*/ 	.word	0x00000140
        /*03a8*/ 	.short	0x0100
        /*03aa*/ 	.byte	0x07
	.zero		1


	//   ....[40]....
        /*03ac*/ 	.word	0x00000c90
        /*03b0*/ 	.word	0x000000ff
        /*03b4*/ 	.word	0x00000128
        /*03b8*/ 	.short	0x0100
        /*03ba*/ 	.byte	0x07
	.zero		1


	//   ....[41]....
        /*03bc*/ 	.word	0x00000ca0
        /*03c0*/ 	.word	0x000000ff
        /*03c4*/ 	.word	0x00000148
        /*03c8*/ 	.short	0x0100
        /*03ca*/ 	.byte	0x07
	.zero		1


	//   ....[42]....
        /*03cc*/ 	.word	0x00000d90
        /*03d0*/ 	.word	0x000000ff
        /*03d4*/ 	.word	0x00000150
        /*03d8*/ 	.short	0x0100
        /*03da*/ 	.byte	0x05
	.zero		1


	//   ....[43]....
        /*03dc*/ 	.word	0x00000da0
        /*03e0*/ 	.word	0x000000ff
        /*03e4*/ 	.word	0x00000160
        /*03e8*/ 	.short	0x0100
        /*03ea*/ 	.byte	0x05
	.zero		1


	//   ....[44]....
        /*03ec*/ 	.word	0x00000db0
        /*03f0*/ 	.word	0x000000ff
        /*03f4*/ 	.word	0x00000158
        /*03f8*/ 	.short	0x0100
        /*03fa*/ 	.byte	0x05
	.zero		1


	//   ....[45]....
        /*03fc*/ 	.word	0x00000dc0
        /*0400*/ 	.word	0x000000ff
        /*0404*/ 	.word	0x00000168
        /*0408*/ 	.short	0x0100
        /*040a*/ 	.byte	0x05
	.zero		1


	//   ....[46]....
        /*040c*/ 	.word	0x000016a0
        /*0410*/ 	.word	0x00000003
        /*0414*/ 	.word	0x00000160
        /*0418*/ 	.short	0x010a
        /*041a*/ 	.byte	0xff
	.zero		1


	//   ....[47]....
        /*041c*/ 	.word	0x000016d0
        /*0420*/ 	.word	0x00000003
        /*0424*/ 	.word	0x00000150
        /*0428*/ 	.short	0x0101
        /*042a*/ 	.byte	0xff
	.zero		1


	//   ....[48]....
        /*042c*/ 	.word	0x000017a0
        /*0430*/ 	.word	0x000000ff
        /*0434*/ 	.word	0x00000068
        /*0438*/ 	.short	0x010a
        /*043a*/ 	.byte	0x05
	.zero		1


	//   ....[49]....
        /*043c*/ 	.word	0x00001840
        /*0440*/ 	.word	0x000000ff
        /*0444*/ 	.word	0x00000068
        /*0448*/ 	.short	0x010a
        /*044a*/ 	.byte	0x21
	.zero		1


	//   ....[50]....
        /*044c*/ 	.word	0x00001990
        /*0450*/ 	.word	0x000000ff
        /*0454*/ 	.word	0x00000068
        /*0458*/ 	.short	0x010a
        /*045a*/ 	.byte	0x08
	.zero		1


	//   ....[51]....
        /*045c*/ 	.word	0x00001aa0
        /*0460*/ 	.word	0x000000ff
        /*0464*/ 	.word	0x000000e8
        /*0468*/ 	.short	0x0101
        /*046a*/ 	.byte	0x04
	.zero		1


	//   ....[52]....
        /*046c*/ 	.word	0x00001ac0
        /*0470*/ 	.word	0x000000ff
        /*0474*/ 	.word	0x00000068
        /*0478*/ 	.short	0x010a
        /*047a*/ 	.byte	0x05
	.zero		1


	//   ....[53]....
        /*047c*/ 	.word	0x00001b40
        /*0480*/ 	.word	0x000000ff
        /*0484*/ 	.word	0x00000068
        /*0488*/ 	.short	0x010a
        /*048a*/ 	.byte	0x11
	.zero		1


	//   ....[54]....
        /*048c*/ 	.word	0x00001c90
        /*0490*/ 	.word	0x000000ff
        /*0494*/ 	.word	0x00000068
        /*0498*/ 	.short	0x010a
        /*049a*/ 	.byte	0x08
	.zero		1


	//   ....[55]....
        /*049c*/ 	.word	0x00001dd0
        /*04a0*/ 	.word	0x00000002
        /*04a4*/ 	.word	0x000000f0
        /*04a8*/ 	.short	0x010a
        /*04aa*/ 	.byte	0xff
	.zero		1


	//   ....[56]....
        /*04ac*/ 	.word	0x00001e90
        /*04b0*/ 	.word	0x00000002
        /*04b4*/ 	.word	0x00000000
        /*04b8*/ 	.short	0x0101
        /*04ba*/ 	.byte	0xff
	.zero		1


	//   ....[57]....
        /*04bc*/ 	.word	0x000023f0
        /*04c0*/ 	.word	0x000000ff
        /*04c4*/ 	.word	0x00000000
        /*04c8*/ 	.short	0x010a
        /*04ca*/ 	.byte	0x05
	.zero		1


	//   ....[58]....
        /*04cc*/ 	.word	0x00002480
        /*04d0*/ 	.word	0x000000ff
        /*04d4*/ 	.word	0x00000000
        /*04d8*/ 	.short	0x010a
        /*04da*/ 	.byte	0x05
	.zero		1


	//   ....[59]....
        /*04dc*/ 	.word	0x00002510
        /*04e0*/ 	.word	0x000000ff
        /*04e4*/ 	.word	0x00000000
        /*04e8*/ 	.short	0x010a
        /*04ea*/ 	.byte	0x05
	.zero		1


	//   ....[60]....
        /*04ec*/ 	.word	0x000025a0
        /*04f0*/ 	.word	0x000000ff
        /*04f4*/ 	.word	0x00000000
        /*04f8*/ 	.short	0x010a
        /*04fa*/ 	.byte	0x05
	.zero		1


	//   ....[61]....
        /*04fc*/ 	.word	0x00002630
        /*0500*/ 	.word	0x000000ff
        /*0504*/ 	.word	0x00000000
        /*0508*/ 	.short	0x010a
        /*050a*/ 	.byte	0x05
	.zero		1


	//   ....[62]....
        /*050c*/ 	.word	0x000026c0
        /*0510*/ 	.word	0x000000ff
        /*0514*/ 	.word	0x00000000
        /*0518*/ 	.short	0x010a
        /*051a*/ 	.byte	0x05
	.zero		1


	//   ....[63]....
        /*051c*/ 	.word	0x00002750
        /*0520*/ 	.word	0x000000ff
        /*0524*/ 	.word	0x00000000
        /*0528*/ 	.short	0x010a
        /*052a*/ 	.byte	0x05
	.zero		1


	//   ....[64]....
        /*052c*/ 	.word	0x000027e0
        /*0530*/ 	.word	0x000000ff
        /*0534*/ 	.word	0x00000000
        /*0538*/ 	.short	0x010a
        /*053a*/ 	.byte	0x05
	.zero		1


	//   ....[65]....
        /*053c*/ 	.word	0x00002870
        /*0540*/ 	.word	0x000000ff
        /*0544*/ 	.word	0x00000000
        /*0548*/ 	.short	0x010a
        /*054a*/ 	.byte	0x05
	.zero		1


	//   ....[66]....
        /*054c*/ 	.word	0x00002900
        /*0550*/ 	.word	0x000000ff
        /*0554*/ 	.word	0x00000000
        /*0558*/ 	.short	0x010a
        /*055a*/ 	.byte	0x05
	.zero		1


	//   ....[67]....
        /*055c*/ 	.word	0x00002990
        /*0560*/ 	.word	0x000000ff
        /*0564*/ 	.word	0x00000000
        /*0568*/ 	.short	0x010a
        /*056a*/ 	.byte	0x05
	.zero		1


	//   ....[68]....
        /*056c*/ 	.word	0x00002a20
        /*0570*/ 	.word	0x000000ff
        /*0574*/ 	.word	0x00000000
        /*0578*/ 	.short	0x010a
        /*057a*/ 	.byte	0x05
	.zero		1


	//   ....[69]....
        /*057c*/ 	.word	0x00002ac0
        /*0580*/ 	.word	0x00000000
        /*0584*/ 	.word	0x00000000
        /*0588*/ 	.short	0x010a
        /*058a*/ 	.byte	0xff
	.zero		1


	//   ....[70]....
        /*058c*/ 	.word	0x00002be0
        /*0590*/ 	.word	0x00000000
        /*0594*/ 	.word	0x00000150
        /*0598*/ 	.short	0x010a
        /*059a*/ 	.byte	0xff
	.zero		1


	//   ....[71]....
        /*059c*/ 	.word	0x00002c40
        /*05a0*/ 	.word	0x00000004
        /*05a4*/ 	.word	0x00000000
        /*05a8*/ 	.short	0x0101
        /*05aa*/ 	.byte	0xff
	.zero		1


	//   ....[72]....
        /*05ac*/ 	.word	0x00002c60
        /*05b0*/ 	.word	0x000000ff
        /*05b4*/ 	.word	0x00000100
        /*05b8*/ 	.short	0x010a
        /*05ba*/ 	.byte	0x05
	.zero		1


	//   ....[73]....
        /*05bc*/ 	.word	0x00002d80
        /*05c0*/ 	.word	0x00000000
        /*05c4*/ 	.word	0x000000f0
        /*05c8*/ 	.short	0x010a
        /*05ca*/ 	.byte	0xff
	.zero		1


	//   ....[74]....
        /*05cc*/ 	.word	0x00002e90
        /*05d0*/ 	.word	0x00000000
        /*05d4*/ 	.word	0x00000000
        /*05d8*/ 	.short	0x0101
        /*05da*/ 	.byte	0xff
	.zero		1


	//   ....[75]....
        /*05dc*/ 	.word	0x00002f20
        /*05e0*/ 	.word	0x000000ff
        /*05e4*/ 	.word	0x00000100
        /*05e8*/ 	.short	0x0106
        /*05ea*/ 	.byte	0x05
	.zero		1


	//   ....[76]....
        /*05ec*/ 	.word	0x00002f40
        /*05f0*/ 	.word	0x000000ff
        /*05f4*/ 	.word	0x00000100
        /*05f8*/ 	.short	0x010a
        /*05fa*/ 	.byte	0x05
	.zero		1


	//   ....[77]....
        /*05fc*/ 	.word	0x00002fd0
        /*0600*/ 	.word	0x000000ff
        /*0604*/ 	.word	0x00000100
        /*0608*/ 	.short	0x0106
        /*060a*/ 	.byte	0x04
	.zero		1


	//   ....[78]....
        /*060c*/ 	.word	0x00003010
        /*0610*/ 	.word	0x00000000
        /*0614*/ 	.word	0x00000100
        /*0618*/ 	.short	0x010a
        /*061a*/ 	.byte	0xff
	.zero		1


	//   ....[79]....
        /*061c*/ 	.word	0x00003510
        /*0620*/ 	.word	0x00000000
        /*0624*/ 	.word	0x000000f0
        /*0628*/ 	.short	0x010a
        /*062a*/ 	.byte	0xff
	.zero		1


	//   ....[80]....
        /*062c*/ 	.word	0x00003620
        /*0630*/ 	.word	0x00000003
        /*0634*/ 	.word	0x00000000
        /*0638*/ 	.short	0x0101
        /*063a*/ 	.byte	0xff
	.zero		1


	//   ....[81]....
        /*063c*/ 	.word	0x00003630
        /*0640*/ 	.word	0x000000ff
        /*0644*/ 	.word	0x00000000
        /*0648*/ 	.short	0x010a
        /*064a*/ 	.byte	0x05
	.zero		1


	//   ....[82]....
        /*064c*/ 	.word	0x000036a0
        /*0650*/ 	.word	0x000000ff
        /*0654*/ 	.word	0x00000130
        /*0658*/ 	.short	0x010a
        /*065a*/ 	.byte	0x0e
	.zero		1


	//   ....[83]....
        /*065c*/ 	.word	0x00003770
        /*0660*/ 	.word	0x000000ff
        /*0664*/ 	.word	0x00000000
        /*0668*/ 	.short	0x010a
        /*066a*/ 	.byte	0x07
	.zero		1


	//   ....[84]....
        /*066c*/ 	.word	0x000038a0
        /*0670*/ 	.word	0x000000ff
        /*0674*/ 	.word	0x00000000
        /*0678*/ 	.short	0x010a
        /*067a*/ 	.byte	0x13
	.zero		1


	//   ....[85]....
        /*067c*/ 	.word	0x00003aa0
        /*0680*/ 	.word	0x000000ff
        /*0684*/ 	.word	0x00000000
        /*0688*/ 	.short	0x010a
        /*068a*/ 	.byte	0x05
	.zero		1


	//   ....[86]....
        /*068c*/ 	.word	0x00003b30
        /*0690*/ 	.word	0x000000ff
        /*0694*/ 	.word	0x00000000
        /*0698*/ 	.short	0x010a
        /*069a*/ 	.byte	0x05
	.zero		1


	//   ....[87]....
        /*069c*/ 	.word	0x00003bc0
        /*06a0*/ 	.word	0x000000ff
        /*06a4*/ 	.word	0x00000000
        /*06a8*/ 	.short	0x010a
        /*06aa*/ 	.byte	0x05
	.zero		1


	//   ....[88]....
        /*06ac*/ 	.word	0x00003c50
        /*06b0*/ 	.word	0x000000ff
        /*06b4*/ 	.word	0x00000000
        /*06b8*/ 	.short	0x010a
        /*06ba*/ 	.byte	0x06
	.zero		1


	//   ....[89]....
        /*06bc*/ 	.word	0x000040a0
        /*06c0*/ 	.word	0x00000000
        /*06c4*/ 	.word	0x000000f0
        /*06c8*/ 	.short	0x010a
        /*06ca*/ 	.byte	0xff
	.zero		1


	//   ....[90]....
        /*06cc*/ 	.word	0x00004190
        /*06d0*/ 	.word	0x00000000
        /*06d4*/ 	.word	0x00000000
        /*06d8*/ 	.short	0x0101
        /*06da*/ 	.byte	0xff
	.zero		1


	//   ....[91]....
        /*06dc*/ 	.word	0x000044b0
        /*06e0*/ 	.word	0x000000ff
        /*06e4*/ 	.word	0x000000e8
        /*06e8*/ 	.short	0x010a
        /*06ea*/ 	.byte	0x07
	.zero		1


	//   ....[92]....
        /*06ec*/ 	.word	0x00004630
        /*06f0*/ 	.word	0x000000ff
        /*06f4*/ 	.word	0x000000d8
        /*06f8*/ 	.short	0x010a
        /*06fa*/ 	.byte	0x07
	.zero		1


	//   ....[93]....
        /*06fc*/ 	.word	0x00004d00
        /*0700*/ 	.word	0x000000ff
        /*0704*/ 	.word	0x000000d0
        /*0708*/ 	.short	0x010b
        /*070a*/ 	.byte	0x07
	.zero		1


	//   ....[94]....
        /*070c*/ 	.word	0x00004d30
        /*0710*/ 	.word	0x000000ff
        /*0714*/ 	.word	0x00000000
        /*0718*/ 	.short	0x0101
        /*071a*/ 	.byte	0x25
	.zero		1


	//   ....[95]....
        /*071c*/ 	.word	0x00004d80
        /*0720*/ 	.word	0x00000000
        /*0724*/ 	.word	0x000000d8
        /*0728*/ 	.short	0x010a
        /*072a*/ 	.byte	0xff
	.zero		1


	//   ....[96]....
        /*072c*/ 	.word	0x00005020
        /*0730*/ 	.word	0x00000000
        /*0734*/ 	.word	0x000000f0
        /*0738*/ 	.short	0x010a
        /*073a*/ 	.byte	0xff
	.zero		1


	//   ....[97]....
        /*073c*/ 	.word	0x000050f0
        /*0740*/ 	.word	0x00000000
        /*0744*/ 	.word	0x00000000
        /*0748*/ 	.short	0x0101
        /*074a*/ 	.byte	0xff
	.zero		1


	//   ....[98]....
        /*074c*/ 	.word	0x00005820
        /*0750*/ 	.word	0x000000ff
        /*0754*/ 	.word	0x000000d0
        /*0758*/ 	.short	0x010a
        /*075a*/ 	.byte	0x2c
	.zero		1


	//   ....[99]....
        /*075c*/ 	.word	0x00005890
        /*0760*/ 	.word	0x000000ff
        /*0764*/ 	.word	0x00000110
        /*0768*/ 	.short	0x010a
        /*076a*/ 	.byte	0x30
	.zero		1


	//   ....[100]....
        /*076c*/ 	.word	0x00005940
        /*0770*/ 	.word	0x000000ff
        /*0774*/ 	.word	0x000000d0
        /*0778*/ 	.short	0x010a
        /*077a*/ 	.byte	0x2c
	.zero		1


	//   ....[101]....
        /*077c*/ 	.word	0x00005c00
        /*0780*/ 	.word	0x000000ff
        /*0784*/ 	.word	0x00000000
        /*0788*/ 	.short	0x0101
        /*078a*/ 	.byte	0x04
	.zero		1


	//   ....[102]....
        /*078c*/ 	.word	0x00005c20
        /*0790*/ 	.word	0x000000ff
        /*0794*/ 	.word	0x00000110
        /*0798*/ 	.short	0x010a
        /*079a*/ 	.byte	0x30
	.zero		1


	//   ....[103]....
        /*079c*/ 	.word	0x000080a0
        /*07a0*/ 	.word	0x000000ff
        /*07a4*/ 	.word	0x00000000
        /*07a8*/ 	.short	0x0101
        /*07aa*/ 	.byte	0x05
	.zero		1


	//   ....[104]....
        /*07ac*/ 	.word	0x00008b10
        /*07b0*/ 	.word	0x00000003
        /*07b4*/ 	.word	0x00000160
        /*07b8*/ 	.short	0x010a
        /*07ba*/ 	.byte	0xff
	.zero		1


	//   ....[105]....
        /*07bc*/ 	.word	0x00008b70
        /*07c0*/ 	.word	0x00000002
        /*07c4*/ 	.word	0x00000068
        /*07c8*/ 	.short	0x010a
        /*07ca*/ 	.byte	0xff
	.zero		1


	//   ....[106]....
        /*07cc*/ 	.word	0x00008bd0
        /*07d0*/ 	.word	0x00000002
        /*07d4*/ 	.word	0x00000068
        /*07d8*/ 	.short	0x010a
        /*07da*/ 	.byte	0xff
	.zero		1


	//   ....[107]....
        /*07dc*/ 	.word	0x00008c20
        /*07e0*/ 	.word	0x00000002
        /*07e4*/ 	.word	0x000000f0
        /*07e8*/ 	.short	0x010a
        /*07ea*/ 	.byte	0xff
	.zero		1


	//   ....[108]....
        /*07ec*/ 	.word	0x00008c80
        /*07f0*/ 	.word	0x00000000
        /*07f4*/ 	.word	0x00000000
        /*07f8*/ 	.short	0x010a
        /*07fa*/ 	.byte	0xff
	.zero		1


	//   ....[109]....
        /*07fc*/ 	.word	0x00008ce0
        /*0800*/ 	.word	0x00000000
        /*0804*/ 	.word	0x00000000
        /*0808*/ 	.short	0x010a
        /*080a*/ 	.byte	0xff
	.zero		1


	//   ....[110]....
        /*080c*/ 	.word	0x00008d40
        /*0810*/ 	.word	0x00000000
        /*0814*/ 	.word	0x00000000
        /*0818*/ 	.short	0x010a
        /*081a*/ 	.byte	0xff
	.zero		1


	//   ....[111]....
        /*081c*/ 	.word	0x00008da0
        /*0820*/ 	.word	0x00000000
        /*0824*/ 	.word	0x00000000
        /*0828*/ 	.short	0x010a
        /*082a*/ 	.byte	0xff
	.zero		1


	//   ....[112]....
        /*082c*/ 	.word	0x00008e00
        /*0830*/ 	.word	0x00000000
        /*0834*/ 	.word	0x00000000
        /*0838*/ 	.short	0x010a
        /*083a*/ 	.byte	0xff
	.zero		1


	//   ....[113]....
        /*083c*/ 	.word	0x00008e60
        /*0840*/ 	.word	0x00000000
        /*0844*/ 	.word	0x00000000
        /*0848*/ 	.short	0x010a
        /*084a*/ 	.byte	0xff
	.zero		1


	//   ....[114]....
        /*084c*/ 	.word	0x00008ec0
        /*0850*/ 	.word	0x00000000
        /*0854*/ 	.word	0x00000000
        /*0858*/ 	.short	0x010a
        /*085a*/ 	.byte	0xff
	.zero		1


	//   ....[115]....
        /*085c*/ 	.word	0x00008f20
        /*0860*/ 	.word	0x00000000
        /*0864*/ 	.word	0x00000000
        /*0868*/ 	.short	0x010a
        /*086a*/ 	.byte	0xff
	.zero		1


	//   ....[116]....
        /*086c*/ 	.word	0x00008f80
        /*0870*/ 	.word	0x00000000
        /*0874*/ 	.word	0x00000000
        /*0878*/ 	.short	0x010a
        /*087a*/ 	.byte	0xff
	.zero		1


	//   ....[117]....
        /*087c*/ 	.word	0x00008fe0
        /*0880*/ 	.word	0x00000000
        /*0884*/ 	.word	0x00000000
        /*0888*/ 	.short	0x010a
        /*088a*/ 	.byte	0xff
	.zero		1


	//   ....[118]....
        /*088c*/ 	.word	0x00009040
        /*0890*/ 	.word	0x00000000
        /*0894*/ 	.word	0x00000000
        /*0898*/ 	.short	0x010a
        /*089a*/ 	.byte	0xff
	.zero		1


	//   ....[119]....
        /*089c*/ 	.word	0x000090a0
        /*08a0*/ 	.word	0x00000000
        /*08a4*/ 	.word	0x00000000
        /*08a8*/ 	.short	0x010a
        /*08aa*/ 	.byte	0xff
	.zero		1


	//   ....[120]....
        /*08ac*/ 	.word	0x000090f0
        /*08b0*/ 	.word	0x00000000
        /*08b4*/ 	.word	0x00000150
        /*08b8*/ 	.short	0x010a
        /*08ba*/ 	.byte	0xff
	.zero		1


	//   ....[121]....
        /*08bc*/ 	.word	0x00009150
        /*08c0*/ 	.word	0x00000000
        /*08c4*/ 	.word	0x00000100
        /*08c8*/ 	.short	0x010a
        /*08ca*/ 	.byte	0xff
	.zero		1


	//   ....[122]....
        /*08cc*/ 	.word	0x000091a0
        /*08d0*/ 	.word	0x00000000
        /*08d4*/ 	.word	0x000000f0
        /*08d8*/ 	.short	0x010a
        /*08da*/ 	.byte	0xff
	.zero		1


	//   ....[123]....
        /*08dc*/ 	.word	0x00009200
        /*08e0*/ 	.word	0x00000000
        /*08e4*/ 	.word	0x00000100
        /*08e8*/ 	.short	0x010a
        /*08ea*/ 	.byte	0xff
	.zero		1


	//   ....[124]....
        /*08ec*/ 	.word	0x00009250
        /*08f0*/ 	.word	0x00000000
        /*08f4*/ 	.word	0x000000f0
        /*08f8*/ 	.short	0x010a
        /*08fa*/ 	.byte	0xff
	.zero		1


	//   ....[125]....
        /*08fc*/ 	.word	0x000092b0
        /*0900*/ 	.word	0x00000003
        /*0904*/ 	.word	0x00000130
        /*0908*/ 	.short	0x010a
        /*090a*/ 	.byte	0xff
	.zero		1


	//   ....[126]....
        /*090c*/ 	.word	0x00009310
        /*0910*/ 	.word	0x00000000
        /*0914*/ 	.word	0x00000000
        /*0918*/ 	.short	0x010a
        /*091a*/ 	.byte	0xff
	.zero		1


	//   ....[127]....
        /*091c*/ 	.word	0x00009370
        /*0920*/ 	.word	0x00000000
        /*0924*/ 	.word	0x00000000
        /*0928*/ 	.short	0x010a
        /*092a*/ 	.byte	0xff
	.zero		1


	//   ....[128]....
        /*092c*/ 	.word	0x000093d0
        /*0930*/ 	.word	0x00000000
        /*0934*/ 	.word	0x00000000
        /*0938*/ 	.short	0x010a
        /*093a*/ 	.byte	0xff
	.zero		1


	//   ....[129]....
        /*093c*/ 	.word	0x00009430
        /*0940*/ 	.word	0x00000000
        /*0944*/ 	.word	0x00000000
        /*0948*/ 	.short	0x010a
        /*094a*/ 	.byte	0xff
	.zero		1


	//   ....[130]....
        /*094c*/ 	.word	0x00009490
        /*0950*/ 	.word	0x00000000
        /*0954*/ 	.word	0x00000000
        /*0958*/ 	.short	0x010a
        /*095a*/ 	.byte	0xff
	.zero		1


	//   ....[131]....
        /*095c*/ 	.word	0x000094e0
        /*0960*/ 	.word	0x00000000
        /*0964*/ 	.word	0x000000f0
        /*0968*/ 	.short	0x010a
        /*096a*/ 	.byte	0xff
	.zero		1


	//   ....[132]....
        /*096c*/ 	.word	0x00009540
        /*0970*/ 	.word	0x00000000
        /*0974*/ 	.word	0x000000e8
        /*0978*/ 	.short	0x010a
        /*097a*/ 	.byte	0xff
	.zero		1


	//   ....[133]....
        /*097c*/ 	.word	0x000095a0
        /*0980*/ 	.word	0x00000000
        /*0984*/ 	.word	0x000000d8
        /*0988*/ 	.short	0x010a
        /*098a*/ 	.byte	0xff
	.zero		1


	//   ....[134]....
        /*098c*/ 	.word	0x000095f0
        /*0990*/ 	.word	0x00000000
        /*0994*/ 	.word	0x000000f0
        /*0998*/ 	.short	0x010a
        /*099a*/ 	.byte	0xff
	.zero		1


	//   ....[135]....
        /*099c*/ 	.word	0x00009650
        /*09a0*/ 	.word	0x00000000
        /*09a4*/ 	.word	0x000000d0
        /*09a8*/ 	.short	0x010a
        /*09aa*/ 	.byte	0xff
	.zero		1


	//   ....[136]....
        /*09ac*/ 	.word	0x000096b0
        /*09b0*/ 	.word	0x00000003
        /*09b4*/ 	.word	0x00000110
        /*09b8*/ 	.short	0x010a
        /*09ba*/ 	.byte	0xff
	.zero		1


	//----- nvinfo : EIATTR_NUM_MBARRIERS
	.align		4
.L_44:
        /*09bc*/ 	.byte	0x03, 0x38
        /*09be*/ 	.short	0x002e


	//----- nvinfo : EIATTR_EXIT_INSTR_OFFSETS
	.align		4
        /*09c0*/ 	.byte	0x04, 0x1c
        /*09c2*/ 	.short	(.L_46 - .L_45)


	//   ....[0]....
.L_45:
        /*09c4*/ 	.word	0x00002af0


	//   ....[1]....
        /*09c8*/ 	.word	0x00002fe0


	//   ....[2]....
        /*09cc*/ 	.word	0x00003040


	//   ....[3]....
        /*09d0*/ 	.word	0x00003eb0


	//   ....[4]....
        /*09d4*/ 	.word	0x00004db0


	//   ....[5]....
        /*09d8*/ 	.word	0x00004df0


	//   ....[6]....
        /*09dc*/ 	.word	0x00008b00


	//----- nvinfo : EIATTR_MAX_THREADS
	.align		4
.L_46:
        /*09e0*/ 	.byte	0x04, 0x05
        /*09e2*/ 	.short	(.L_48 - .L_47)
.L_47:
        /*09e4*/ 	.word	0x00000100
        /*09e8*/ 	.word	0x00000001
        /*09ec*/ 	.word	0x00000001


	//----- nvinfo : EIATTR_CRS_STACK_SIZE
	.align		4
.L_48:
        /*09f0*/ 	.byte	0x04, 0x1e
        /*09f2*/ 	.short	(.L_50 - .L_49)
.L_49:
        /*09f4*/ 	.word	0x00000000


	//----- nvinfo : EIATTR_CBANK_PARAM_SIZE
	.align		4
.L_50:
        /*09f8*/ 	.byte	0x03, 0x19
        /*09fa*/ 	.short	0x0800


	//----- nvinfo : EIATTR_PARAM_CBANK
	.align		4
        /*09fc*/ 	.byte	0x04, 0x0a
        /*09fe*/ 	.short	(.L_52 - .L_51)
	.align		4
.L_51:
        /*0a00*/ 	.word	index@(.nv.constant0._ZN7cutlass13device_kernelINS_4gemm6kernel13GemmUniversalIN4cute5tupleIJiiiiEEENS1_10collective13CollectiveMmaINS1_35MainloopSm100TmaUmmaWarpSpecializedILi13ELi2ELi4ENS5_IJNS4_1CILi1EEESB_SB_EEEEENS5_IJNSA_ILi64EEENSA_ILi176EEESE_EEEaNS5_IJlSB_lEEEaSH_NS4_8TiledMMAINS4_8MMA_AtomIJNS4_15SM100_MMA_S8_SSIaaiLi64ELi176ELNS4_4UMMA5MajorE0ELSM_0ELNSL_8SaturateE0EEEEEENS4_6LayoutISC_NS5_IJNSA_ILi0EEESR_SR_EEEEENS5_IJNS4_10UnderscoreESU_SU_EEEEENS4_13SM90_TMA_LOADENS4_14ComposedLayoutINS4_7SwizzleILi2ELi4ELi3EEENS4_18smem_ptr_flag_bitsILi8EEENSQ_INS5_IJNSA_ILi8EEESE_EEENS5_IJSE_SB_EEEEEEEvNS4_8identityESX_S17_vS18_EENS_8epilogue10collective18CollectiveEpilogueINS1A_23Sm100TmaWarpSpecializedILi1ELi1ELi88ELb0ELb0EEEJSG_NS5_IJNSQ_ISE_SB_EENSQ_ISF_SB_EEEEEaSH_aSH_NS1A_6fusion15FusionCallbacksIS1E_NS1I_17LinearCombinationIaiaiLNS_15FloatRoundStyleE2EEESG_S1H_JEEENS4_5SM1004TMEM4LOAD25SM100_TMEM_LOAD_16dp32b8xESX_NSY_INSZ_ILi0ELi4ELi3EEES12_NSQ_INS5_IJS13_NSA_ILi16EEEEEENS5_IJS1T_SB_EEEEEEENS4_39AutoVectorizingCopyWithAssumedAlignmentILi128EEENS4_14SM90_TMA_STOREES1X_S1Z_S1Z_EEEvvEEEEvNT_6ParamsE)
        /*0a04*/ 	.short	0x0380
        /*0a06*/ 	.short	0x0800


	//----- nvinfo : EIATTR_SW_WAR
	.align		4
.L_52:
        /*0a08*/ 	.byte	0x04, 0x36
        /*0a0a*/ 	.short	(.L_54 - .L_53)
.L_53:
        /*0a0c*/ 	.word	0x00000008
.L_54:


//--------------------- .nv.callgraph             --------------------------
	.section	.nv.callgraph,"",@"SHT_CUDA_CALLGRAPH"
	.align	4
	.sectionentsize	8
	.align		4
        /*0000*/ 	.word	0x00000000
	.align		4
        /*0004*/ 	.word	0xffffffff
	.align		4
        /*0008*/ 	.word	index@(_ZN7cutlass13device_kernelINS_4gemm6kernel13GemmUniversalIN4cute5tupleIJiiiiEEENS1_10collective13CollectiveMmaINS1_35MainloopSm100TmaUmmaWarpSpecializedILi13ELi2ELi4ENS5_IJNS4_1CILi1EEESB_SB_EEEEENS5_IJNSA_ILi64EEENSA_ILi176EEESE_EEEaNS5_IJlSB_lEEEaSH_NS4_8TiledMMAINS4_8MMA_AtomIJNS4_15SM100_MMA_S8_SSIaaiLi64ELi176ELNS4_4UMMA5MajorE0ELSM_0ELNSL_8SaturateE0EEEEEENS4_6LayoutISC_NS5_IJNSA_ILi0EEESR_SR_EEEEENS5_IJNS4_10UnderscoreESU_SU_EEEEENS4_13SM90_TMA_LOADENS4_14ComposedLayoutINS4_7SwizzleILi2ELi4ELi3EEENS4_18smem_ptr_flag_bitsILi8EEENSQ_INS5_IJNSA_ILi8EEESE_EEENS5_IJSE_SB_EEEEEEEvNS4_8identityESX_S17_vS18_EENS_8epilogue10collective18CollectiveEpilogueINS1A_23Sm100TmaWarpSpecializedILi1ELi1ELi88ELb0ELb0EEEJSG_NS5_IJNSQ_ISE_SB_EENSQ_ISF_SB_EEEEEaSH_aSH_NS1A_6fusion15FusionCallbacksIS1E_NS1I_17LinearCombinationIaiaiLNS_15FloatRoundStyleE2EEESG_S1H_JEEENS4_5SM1004TMEM4LOAD25SM100_TMEM_LOAD_16dp32b8xESX_NSY_INSZ_ILi0ELi4ELi3EEES12_NSQ_INS5_IJS13_NSA_ILi16EEEEEENS5_IJS1T_SB_EEEEEEENS4_39AutoVectorizingCopyWithAssumedAlignmentILi128EEENS4_14SM90_TMA_STOREES1X_S1Z_S1Z_EEEvvEEEEvNT_6ParamsE)
	.align		4
        /*000c*/ 	.word	index@(__assertfail)
	.align		4
        /*0010*/ 	.word	0x00000000
	.align		4
        /*0014*/ 	.word	0xfffffffe
	.align		4
        /*0018*/ 	.word	0x00000000
	.align		4
        /*001c*/ 	.word	0xfffffffd
	.align		4
        /*0020*/ 	.word	0x00000000
	.align		4
        /*0024*/ 	.word	0xfffffffc


//--------------------- .nv.constant4             --------------------------
	.section	.nv.constant4,"a",@progbits
	.align	8
	.align		8
.nv.constant4:
        /*0000*/ 	.dword	__assertfail
	.align		8
        /*0008*/ 	.dword	__unnamed_1
	.align		8
        /*0010*/ 	.dword	_ZN40_INTERNAL_85ca0461_4_k_cu_f2049f29_310454cuda3std3__45__cpo5beginE
	.align		8
        /*0018*/ 	.dword	_ZN40_INTERNAL_85ca0461_4_k_cu_f2049f29_310454cuda3std3__45__cpo3endE
	.align		8
        /*0020*/ 	.dword	_ZN40_INTERNAL_85ca0461_4_k_cu_f2049f29_310454cuda3std3__45__cpo6cbeginE
	.align		8
        /*0028*/ 	.dword	_ZN40_INTERNAL_85ca0461_4_k_cu_f2049f29_310454cuda3std3__45__cpo4cendE
	.align		8
        /*0030*/ 	.dword	_ZN40_INTERNAL_85ca0461_4_k_cu_f2049f29_310454cuda3std3__442_GLOBAL__N__85ca0461_4_k_cu_f2049f29_310456ignoreE
	.align		8
        /*0038*/ 	.dword	_ZN40_INTERNAL_85ca0461_4_k_cu_f2049f29_310454cuda3std3__419piecewise_constructE
	.align		8
        /*0040*/ 	.dword	_ZN40_INTERNAL_85ca0461_4_k_cu_f2049f29_310454cuda3std3__48in_placeE
	.align		8
        /*0048*/ 	.dword	_ZN40_INTERNAL_85ca0461_4_k_cu_f2049f29_310454cuda3std6ranges3__45__cpo4swapE
	.align		8
        /*0050*/ 	.dword	_ZN40_INTERNAL_85ca0461_4_k_cu_f2049f29_310454cuda3std6ranges3__45__cpo9iter_moveE
	.align		8
        /*0058*/ 	.dword	_ZN40_INTERNAL_85ca0461_4_k_cu_f2049f29_310454cute7productE
	.align		8
        /*0060*/ 	.dword	_ZN40_INTERNAL_85ca0461_4_k_cu_f2049f29_310454cute1_E
	.align		8
        /*0068*/ 	.dword	$str$25
	.align		8
        /*0070*/ 	.dword	$str$26


//--------------------- .text._ZN7cutlass13device_kernelINS_4gemm6kernel13GemmUniversalIN4cute5tupleIJiiiiEEENS1_10collective13CollectiveMmaINS1_35MainloopSm100TmaUmmaWarpSpecializedILi13ELi2ELi4ENS5_IJNS4_1CILi1EEESB_SB_EEEEENS5_IJNSA_ILi64EEENSA_ILi176EEESE_EEEaNS5_IJlSB_lEEEaSH_NS4_8TiledMMAINS4_8MMA_AtomIJNS4_15SM100_MMA_S8_SSIaaiLi64ELi176ELNS4_4UMMA5MajorE0ELSM_0ELNSL_8SaturateE0EEEEEENS4_6LayoutISC_NS5_IJNSA_ILi0EEESR_SR_EEEEENS5_IJNS4_10UnderscoreESU_SU_EEEEENS4_13SM90_TMA_LOADENS4_14ComposedLayoutINS4_7SwizzleILi2ELi4ELi3EEENS4_18smem_ptr_flag_bitsILi8EEENSQ_INS5_IJNSA_ILi8EEESE_EEENS5_IJSE_SB_EEEEEEEvNS4_8identityESX_S17_vS18_EENS_8epilogue10collective18CollectiveEpilogueINS1A_23Sm100TmaWarpSpecializedILi1ELi1ELi88ELb0ELb0EEEJSG_NS5_IJNSQ_ISE_SB_EENSQ_ISF_SB_EEEEEaSH_aSH_NS1A_6fusion15FusionCallbacksIS1E_NS1I_17LinearCombinationIaiaiLNS_15FloatRoundStyleE2EEESG_S1H_JEEENS4_5SM1004TMEM4LOAD25SM100_TMEM_LOAD_16dp32b8xESX_NSY_INSZ_ILi0ELi4ELi3EEES12_NSQ_INS5_IJS13_NSA_ILi16EEEEEENS5_IJS1T_SB_EEEEEEENS4_39AutoVectorizingCopyWithAssumedAlignmentILi128EEENS4_14SM90_TMA_STOREES1X_S1Z_S1Z_EEEvvEEEEvNT_6ParamsE --------------------------
	.section	.text._ZN7cutlass13device_kernelINS_4gemm6kernel13GemmUniversalIN4cute5tupleIJiiiiEEENS1_10collective13CollectiveMmaINS1_35MainloopSm100TmaUmmaWarpSpecializedILi13ELi2ELi4ENS5_IJNS4_1CILi1EEESB_SB_EEEEENS5_IJNSA_ILi64EEENSA_ILi176EEESE_EEEaNS5_IJlSB_lEEEaSH_NS4_8TiledMMAINS4_8MMA_AtomIJNS4_15SM100_MMA_S8_SSIaaiLi64ELi176ELNS4_4UMMA5MajorE0ELSM_0ELNSL_8SaturateE0EEEEEENS4_6LayoutISC_NS5_IJNSA_ILi0EEESR_SR_EEEEENS5_IJNS4_10UnderscoreESU_SU_EEEEENS4_13SM90_TMA_LOADENS4_14ComposedLayoutINS4_7SwizzleILi2ELi4ELi3EEENS4_18smem_ptr_flag_bitsILi8EEENSQ_INS5_IJNSA_ILi8EEESE_EEENS5_IJSE_SB_EEEEEEEvNS4_8identityESX_S17_vS18_EENS_8epilogue10collective18CollectiveEpilogueINS1A_23Sm100TmaWarpSpecializedILi1ELi1ELi88ELb0ELb0EEEJSG_NS5_IJNSQ_ISE_SB_EENSQ_ISF_SB_EEEEEaSH_aSH_NS1A_6fusion15FusionCallbacksIS1E_NS1I_17LinearCombinationIaiaiLNS_15FloatRoundStyleE2EEESG_S1H_JEEENS4_5SM1004TMEM4LOAD25SM100_TMEM_LOAD_16dp32b8xESX_NSY_INSZ_ILi0ELi4ELi3EEES12_NSQ_INS5_IJS13_NSA_ILi16EEEEEENS5_IJS1T_SB_EEEEEEENS4_39AutoVectorizingCopyWithAssumedAlignmentILi128EEENS4_14SM90_TMA_STOREES1X_S1Z_S1Z_EEEvvEEEEvNT_6ParamsE,"ax",@progbits
	.align	128
.text._ZN7cutlass13device_kernelINS_4gemm6kernel13GemmUniversalIN4cute5tupleIJiiiiEEENS1_10collective13CollectiveMmaINS1_35MainloopSm100TmaUmmaWarpSpecializedILi13ELi2ELi4ENS5_IJNS4_1CILi1EEESB_SB_EEEEENS5_IJNSA_ILi64EEENSA_ILi176EEESE_EEEaNS5_IJlSB_lEEEaSH_NS4_8TiledMMAINS4_8MMA_AtomIJNS4_15SM100_MMA_S8_SSIaaiLi64ELi176ELNS4_4UMMA5MajorE0ELSM_0ELNSL_8SaturateE0EEEEEENS4_6LayoutISC_NS5_IJNSA_ILi0EEESR_SR_EEEEENS5_IJNS4_10UnderscoreESU_SU_EEEEENS4_13SM90_TMA_LOADENS4_14ComposedLayoutINS4_7SwizzleILi2ELi4ELi3EEENS4_18smem_ptr_flag_bitsILi8EEENSQ_INS5_IJNSA_ILi8EEESE_EEENS5_IJSE_SB_EEEEEEEvNS4_8identityESX_S17_vS18_EENS_8epilogue10collective18CollectiveEpilogueINS1A_23Sm100TmaWarpSpecializedILi1ELi1ELi88ELb0ELb0EEEJSG_NS5_IJNSQ_ISE_SB_EENSQ_ISF_SB_EEEEEaSH_aSH_NS1A_6fusion15FusionCallbacksIS1E_NS1I_17LinearCombinationIaiaiLNS_15FloatRoundStyleE2EEESG_S1H_JEEENS4_5SM1004TMEM4LOAD25SM100_TMEM_LOAD_16dp32b8xESX_NSY_INSZ_ILi0ELi4ELi3EEES12_NSQ_INS5_IJS13_NSA_ILi16EEEEEENS5_IJS1T_SB_EEEEEEENS4_39AutoVectorizingCopyWithAssumedAlignmentILi128EEENS4_14SM90_TMA_STOREES1X_S1Z_S1Z_EEEvvEEEEvNT_6ParamsE:
        .type           _ZN7cutlass13device_kernelINS_4gemm6kernel13GemmUniversalIN4cute5tupleIJiiiiEEENS1_10collective13CollectiveMmaINS1_35MainloopSm100TmaUmmaWarpSpecializedILi13ELi2ELi4ENS5_IJNS4_1CILi1EEESB_SB_EEEEENS5_IJNSA_ILi64EEENSA_ILi176EEESE_EEEaNS5_IJlSB_lEEEaSH_NS4_8TiledMMAINS4_8MMA_AtomIJNS4_15SM100_MMA_S8_SSIaaiLi64ELi176ELNS4_4UMMA5MajorE0ELSM_0ELNSL_8SaturateE0EEEEEENS4_6LayoutISC_NS5_IJNSA_ILi0EEESR_SR_EEEEENS5_IJNS4_10UnderscoreESU_SU_EEEEENS4_13SM90_TMA_LOADENS4_14ComposedLayoutINS4_7SwizzleILi2ELi4ELi3EEENS4_18smem_ptr_flag_bitsILi8EEENSQ_INS5_IJNSA_ILi8EEESE_EEENS5_IJSE_SB_EEEEEEEvNS4_8identityESX_S17_vS18_EENS_8epilogue10collective18CollectiveEpilogueINS1A_23Sm100TmaWarpSpecializedILi1ELi1ELi88ELb0ELb0EEEJSG_NS5_IJNSQ_ISE_SB_EENSQ_ISF_SB_EEEEEaSH_aSH_NS1A_6fusion15FusionCallbacksIS1E_NS1I_17LinearCombinationIaiaiLNS_15FloatRoundStyleE2EEESG_S1H_JEEENS4_5SM1004TMEM4LOAD25SM100_TMEM_LOAD_16dp32b8xESX_NSY_INSZ_ILi0ELi4ELi3EEES12_NSQ_INS5_IJS13_NSA_ILi16EEEEEENS5_IJS1T_SB_EEEEEEENS4_39AutoVectorizingCopyWithAssumedAlignmentILi128EEENS4_14SM90_TMA_STOREES1X_S1Z_S1Z_EEEvvEEEEvNT_6ParamsE,@function
        .size           _ZN7cutlass13device_kernelINS_4gemm6kernel13GemmUniversalIN4cute5tupleIJiiiiEEENS1_10collective13CollectiveMmaINS1_35MainloopSm100TmaUmmaWarpSpecializedILi13ELi2ELi4ENS5_IJNS4_1CILi1EEESB_SB_EEEEENS5_IJNSA_ILi64EEENSA_ILi176EEESE_EEEaNS5_IJlSB_lEEEaSH_NS4_8TiledMMAINS4_8MMA_AtomIJNS4_15SM100_MMA_S8_SSIaaiLi64ELi176ELNS4_4UMMA5MajorE0ELSM_0ELNSL_8SaturateE0EEEEEENS4_6LayoutISC_NS5_IJNSA_ILi0EEESR_SR_EEEEENS5_IJNS4_10UnderscoreESU_SU_EEEEENS4_13SM90_TMA_LOADENS4_14ComposedLayoutINS4_7SwizzleILi2ELi4ELi3EEENS4_18smem_ptr_flag_bitsILi8EEENSQ_INS5_IJNSA_ILi8EEESE_EEENS5_IJSE_SB_EEEEEEEvNS4_8identityESX_S17_vS18_EENS_8epilogue10collective18CollectiveEpilogueINS1A_23Sm100TmaWarpSpecializedILi1ELi1ELi88ELb0ELb0EEEJSG_NS5_IJNSQ_ISE_SB_EENSQ_ISF_SB_EEEEEaSH_aSH_NS1A_6fusion15FusionCallbacksIS1E_NS1I_17LinearCombinationIaiaiLNS_15FloatRoundStyleE2EEESG_S1H_JEEENS4_5SM1004TMEM4LOAD25SM100_TMEM_LOAD_16dp32b8xESX_NSY_INSZ_ILi0ELi4ELi3EEES12_NSQ_INS5_IJS13_NSA_ILi16EEEEEENS5_IJS1T_SB_EEEEEEENS4_39AutoVectorizingCopyWithAssumedAlignmentILi128EEENS4_14SM90_TMA_STOREES1X_S1Z_S1Z_EEEvvEEEEvNT_6ParamsE,(.L_x_163 - _ZN7cutlass13device_kernelINS_4gemm6kernel13GemmUniversalIN4cute5tupleIJiiiiEEENS1_10collective13CollectiveMmaINS1_35MainloopSm100TmaUmmaWarpSpecializedILi13ELi2ELi4ENS5_IJNS4_1CILi1EEESB_SB_EEEEENS5_IJNSA_ILi64EEENSA_ILi176EEESE_EEEaNS5_IJlSB_lEEEaSH_NS4_8TiledMMAINS4_8MMA_AtomIJNS4_15SM100_MMA_S8_SSIaaiLi64ELi176ELNS4_4UMMA5MajorE0ELSM_0ELNSL_8SaturateE0EEEEEENS4_6LayoutISC_NS5_IJNSA_ILi0EEESR_SR_EEEEENS5_IJNS4_10UnderscoreESU_SU_EEEEENS4_13SM90_TMA_LOADENS4_14ComposedLayoutINS4_7SwizzleILi2ELi4ELi3EEENS4_18smem_ptr_flag_bitsILi8EEENSQ_INS5_IJNSA_ILi8EEESE_EEENS5_IJSE_SB_EEEEEEEvNS4_8identityESX_S17_vS18_EENS_8epilogue10collective18CollectiveEpilogueINS1A_23Sm100TmaWarpSpecializedILi1ELi1ELi88ELb0ELb0EEEJSG_NS5_IJNSQ_ISE_SB_EENSQ_ISF_SB_EEEEEaSH_aSH_NS1A_6fusion15FusionCallbacksIS1E_NS1I_17LinearCombinationIaiaiLNS_15FloatRoundStyleE2EEESG_S1H_JEEENS4_5SM1004TMEM4LOAD25SM100_TMEM_LOAD_16dp32b8xESX_NSY_INSZ_ILi0ELi4ELi3EEES12_NSQ_INS5_IJS13_NSA_ILi16EEEEEENS5_IJS1T_SB_EEEEEEENS4_39AutoVectorizingCopyWithAssumedAlignmentILi128EEENS4_14SM90_TMA_STOREES1X_S1Z_S1Z_EEEvvEEEEvNT_6ParamsE)
        .other          _ZN7cutlass13device_kernelINS_4gemm6kernel13GemmUniversalIN4cute5tupleIJiiiiEEENS1_10collective13CollectiveMmaINS1_35MainloopSm100TmaUmmaWarpSpecializedILi13ELi2ELi4ENS5_IJNS4_1CILi1EEESB_SB_EEEEENS5_IJNSA_ILi64EEENSA_ILi176EEESE_EEEaNS5_IJlSB_lEEEaSH_NS4_8TiledMMAINS4_8MMA_AtomIJNS4_15SM100_MMA_S8_SSIaaiLi64ELi176ELNS4_4UMMA5MajorE0ELSM_0ELNSL_8SaturateE0EEEEEENS4_6LayoutISC_NS5_IJNSA_ILi0EEESR_SR_EEEEENS5_IJNS4_10UnderscoreESU_SU_EEEEENS4_13SM90_TMA_LOADENS4_14ComposedLayoutINS4_7SwizzleILi2ELi4ELi3EEENS4_18smem_ptr_flag_bitsILi8EEENSQ_INS5_IJNSA_ILi8EEESE_EEENS5_IJSE_SB_EEEEEEEvNS4_8identityESX_S17_vS18_EENS_8epilogue10collective18CollectiveEpilogueINS1A_23Sm100TmaWarpSpecializedILi1ELi1ELi88ELb0ELb0EEEJSG_NS5_IJNSQ_ISE_SB_EENSQ_ISF_SB_EEEEEaSH_aSH_NS1A_6fusion15FusionCallbacksIS1E_NS1I_17LinearCombinationIaiaiLNS_15FloatRoundStyleE2EEESG_S1H_JEEENS4_5SM1004TMEM4LOAD25SM100_TMEM_LOAD_16dp32b8xESX_NSY_INSZ_ILi0ELi4ELi3EEES12_NSQ_INS5_IJS13_NSA_ILi16EEEEEENS5_IJS1T_SB_EEEEEEENS4_39AutoVectorizingCopyWithAssumedAlignmentILi128EEENS4_14SM90_TMA_STOREES1X_S1Z_S1Z_EEEvvEEEEvNT_6ParamsE,@"STO_CUDA_ENTRY STV_DEFAULT"
_ZN7cutlass13device_kernelINS_4gemm6kernel13GemmUniversalIN4cute5tupleIJiiiiEEENS1_10collective13CollectiveMmaINS1_35MainloopSm100TmaUmmaWarpSpecializedILi13ELi2ELi4ENS5_IJNS4_1CILi1EEESB_SB_EEEEENS5_IJNSA_ILi64EEENSA_ILi176EEESE_EEEaNS5_IJlSB_lEEEaSH_NS4_8TiledMMAINS4_8MMA_AtomIJNS4_15SM100_MMA_S8_SSIaaiLi64ELi176ELNS4_4UMMA5MajorE0ELSM_0ELNSL_8SaturateE0EEEEEENS4_6LayoutISC_NS5_IJNSA_ILi0EEESR_SR_EEEEENS5_IJNS4_10UnderscoreESU_SU_EEEEENS4_13SM90_TMA_LOADENS4_14ComposedLayoutINS4_7SwizzleILi2ELi4ELi3EEENS4_18smem_ptr_flag_bitsILi8EEENSQ_INS5_IJNSA_ILi8EEESE_EEENS5_IJSE_SB_EEEEEEEvNS4_8identityESX_S17_vS18_EENS_8epilogue10collective18CollectiveEpilogueINS1A_23Sm100TmaWarpSpecializedILi1ELi1ELi88ELb0ELb0EEEJSG_NS5_IJNSQ_ISE_SB_EENSQ_ISF_SB_EEEEEaSH_aSH_NS1A_6fusion15FusionCallbacksIS1E_NS1I_17LinearCombinationIaiaiLNS_15FloatRoundStyleE2EEESG_S1H_JEEENS4_5SM1004TMEM4LOAD25SM100_TMEM_LOAD_16dp32b8xESX_NSY_INSZ_ILi0ELi4ELi3EEES12_NSQ_INS5_IJS13_NSA_ILi16EEEEEENS5_IJS1T_SB_EEEEEEENS4_39AutoVectorizingCopyWithAssumedAlignmentILi128EEENS4_14SM90_TMA_STOREES1X_S1Z_S1Z_EEEvvEEEEvNT_6ParamsE:
[----:B------:R-:W1:Y:S01]  /*0000*/  LDC R1, c[0x0][0x37c] ;  /* 0x0000df00ff017b82 */ /* 0x000e620000000800 */
[----:B------:R-:W2:Y:S01]  /*0010*/  S2R R212, SR_TID.X ;  /* 0x0000000000d47919 */ /* 0x000ea20000002100 */
[----:B------:R-:W3:Y:S01]  /*0020*/  LDCU.64 UR4, c[0x0][0x890] ;  /* 0x00011200ff0477ac */ /* 0x000ee20008000a00 */
[----:B------:R-:W-:Y:S02]  /*0030*/  PRMT R202, RZ, 0x7610, R202 ;  /* 0x00007610ffca7816 */ /* 0x000fe400000000ca */
[----:B------:R-:W-:Y:S01]  /*0040*/  ELECT P5, URZ, PT ;  /* 0x0000000000ff782f */ /* 0x000fe200038a0000 */
[----:B------:R-:W4:Y:S01]  /*0050*/  LDCU.64 UR46, c[0x0][0x358] ;  /* 0x00006b00ff2e77ac */ /* 0x000f220008000a00 */
[----:B---3--:R-:W-:-:S04]  /*0060*/  UISETP.NE.U32.AND UP0, UPT, UR4, URZ, UPT ;  /* 0x000000ff0400728c */ /* 0x008fc8000bf05070 */
[----:B------:R-:W-:Y:S01]  /*0070*/  UISETP.NE.AND.EX UP0, UPT, UR5, URZ, UPT, UP0 ;  /* 0x000000ff0500728c */ /* 0x000fe2000bf05300 */
[----:B--2---:R-:W-:-:S05]  /*0080*/  SHF.R.U32.HI R207, RZ, 0x5, R212 ;  /* 0x00000005ffcf7819 */ /* 0x004fca00000116d4 */
[----:B------:R-:W2:Y:S02]  /*0090*/  SHFL.IDX PT, R0, R207, RZ, 0x1f ;  /* 0x00001fffcf007589 */ /* 0x000ea400000e0000 */
[----:B--2---:R-:W-:Y:S01]  /*00a0*/  R2UR UR8, R0 ;  /* 0x00000000000872ca */ /* 0x004fe200000e0000 */
[----:B-1--4-:R-:W-:-:S14]  /*00b0*/  BRA.U UP0, `(.L_x_0) ;  /* 0x00000001002c7547 */ /* 0x012fdc000b800000 */
[----:B------:R-:W1:Y:S02]  /*00c0*/  LDCU.64 UR6, c[0x0][0x888] ;  /* 0x00011100ff0677ac */ /* 0x000e640008000a00 */
[----:B-1----:R-:W-:-:S04]  /*00d0*/  UISETP.NE.U32.AND UP0, UPT, UR6, URZ, UPT ;  /* 0x000000ff0600728c */ /* 0x002fc8000bf05070 */
[----:B------:R-:W-:-:S09]  /*00e0*/  UISETP.NE.AND.EX UP0, UPT, UR7, URZ, UPT, UP0 ;  /* 0x000000ff0700728c */ /* 0x000fd2000bf05300 */
[----:B------:R-:W-:Y:S05]  /*00f0*/  BRA.U !UP0, `(.L_x_1) ;  /* 0x0000000108147547 */ /* 0x000fea000b800000 */
[----:B------:R-:W1:Y:S02]  /*0100*/  LDC.64 R2, c[0x0][0x888] ;  /* 0x00022200ff027b82 */ /* 0x000e640000000a00 */
[----:B-1----:R-:W2:Y:S01]  /*0110*/  LDG.E R0, desc[UR46][R2.64] ;  /* 0x0000002e02007981 */ /* 0x002ea2000c1e1900 */
[----:B------:R-:W-:Y:S01]  /*0120*/  HFMA2 R202, -RZ, RZ, 0, 5.9604644775390625e-08 ;  /* 0x00000001ffca7431 */ /* 0x000fe200000001ff */
[----:B--2---:R-:W-:Y:S01]  /*0130*/  R2UR UR39, R0 ;  /* 0x00000000002772ca */ /* 0x004fe200000e0000 */
[----:B------:R-:W-:Y:S05]  /*0140*/  BRA `(.L_x_0) ;  /* 0x0000000000087947 */ /* 0x000fea0003800000 */
.L_x_1:
[----:B------:R-:W-:Y:S01]  /*0150*/  HFMA2 R202, -RZ, RZ, 0, 5.9604644775390625e-08 ;  /* 0x00000001ffca7431 */ /* 0x000fe200000001ff */
[----:B------:R-:W1:Y:S02]  /*0160*/  LDCU UR39, c[0x0][0x880] ;  /* 0x00011000ff2777ac */ /* 0x000e640008000800 */
.L_x_0:
[----:B------:R-:W2:Y:S02]  /*0170*/  LDCU.64 UR6, c[0x0][0x8b0] ;  /* 0x00011600ff0677ac */ /* 0x000ea40008000a00 */
[----:B--2---:R-:W-:-:S04]  /*0180*/  UISETP.NE.U32.AND UP0, UPT, UR6, URZ, UPT ;  /* 0x000000ff0600728c */ /* 0x004fc8000bf05070 */
[----:B------:R-:W-:-:S09]  /*0190*/  UISETP.NE.AND.EX UP0, UPT, UR7, URZ, UPT, UP0 ;  /* 0x000000ff0700728c */ /* 0x000fd2000bf05300 */
[----:B------:R-:W-:Y:S05]  /*01a0*/  BRA.U UP0, `(.L_x_2) ;  /* 0x0000000100207547 */ /* 0x000fea000b800000 */
[----:B------:R-:W2:Y:S02]  /*01b0*/  LDCU.64 UR6, c[0x0][0x8a8] ;  /* 0x00011500ff0677ac */ /* 0x000ea40008000a00 */
[----:B--2---:R-:W-:-:S04]  /*01c0*/  UISETP.NE.U32.AND UP0, UPT, UR6, URZ, UPT ;  /* 0x000000ff0600728c */ /* 0x004fc8000bf05070 */
[----:B------:R-:W-:-:S09]  /*01d0*/  UISETP.NE.AND.EX UP0, UPT, UR7, URZ, UPT, UP0 ;  /* 0x000000ff0700728c */ /* 0x000fd2000bf05300 */
[----:B------:R-:W-:Y:S05]  /*01e0*/  BRA.U !UP0, `(.L_x_3) ;  /* 0x00000001080c7547 */ /* 0x000fea000b800000 */
[----:B------:R-:W2:Y:S02]  /*01f0*/  LDC.64 R106, c[0x0][0x8a8] ;  /* 0x00022a00ff6a7b82 */ /* 0x000ea40000000a00 */
[----:B--2---:R2:W5:Y:S01]  /*0200*/  LDG.E R106, desc[UR46][R106.64] ;  /* 0x0000002e6a6a7981 */ /* 0x004562000c1e1900 */
[----:B------:R-:W-:Y:S05]  /*0210*/  BRA `(.L_x_2) ;  /* 0x0000000000047947 */ /* 0x000fea0003800000 */
.L_x_3:
[----:B------:R-:W3:Y:S02]  /*0220*/  LDC R106, c[0x0][0x8a0] ;  /* 0x00022800ff6a7b82 */ /* 0x000ee40000000800 */
.L_x_2:
[----:B------:R-:W-:Y:S01]  /*0230*/  IMAD.U32 R0, RZ, RZ, UR8 ;  /* 0x00000008ff007e24 */ /* 0x000fe2000f8e00ff */
[----:B------:R-:W-:Y:S04]  /*0240*/  BSSY.RECONVERGENT B0, `(.L_x_4) ;  /* 0x000000c000007945 */ /* 0x000fe80003800200 */
[C---:B------:R-:W-:Y:S02]  /*0250*/  ISETP.NE.OR P1, PT, R0.reuse, 0x1, !P5 ;  /* 0x000000010000780c */ /* 0x040fe40006f25670 */
[----:B------:R-:W-:-:S11]  /*0260*/  ISETP.NE.OR P0, PT, R0, 0x3, !P5 ;  /* 0x000000030000780c */ /* 0x000fd60006f05670 */
[----:B------:R-:W-:Y:S05]  /*0270*/  @P1 BRA `(.L_x_5) ;  /* 0x0000000000201947 */ /* 0x000fea0003800000 */
[----:B------:R-:W4:Y:S02]  /*0280*/  LDCU.64 UR6, c[0x0][0x348] ;  /* 0x00006900ff0677ac */ /* 0x000f240008000a00 */
[----:B----4-:R-:W-:Y:S02]  /*0290*/  UIADD3 UR10, UP1, UPT, UR6, 0x80, URZ ;  /* 0x00000080060a7890 */ /* 0x010fe4000ff3e0ff */
[----:B------:R-:W-:Y:S02]  /*02a0*/  UIADD3 UR6, UP0, UPT, UR6, 0x180, URZ ;  /* 0x0000018006067890 */ /* 0x000fe4000ff1e0ff */
[----:B------:R-:W-:Y:S02]  /*02b0*/  UIADD3.X UR11, UPT, UPT, URZ, UR7, URZ, UP1, !UPT ;  /* 0x00000007ff0b7290 */ /* 0x000fe40008ffe4ff */
[----:B------:R-:W-:-:S07]  /*02c0*/  UIADD3.X UR7, UPT, UPT, URZ, UR7, URZ, UP0, !UPT ;  /* 0x00000007ff077290 */ /* 0x000fce00087fe4ff */
[----:B------:R4:W-:Y:S02]  /*02d0*/  UTMACCTL.PF [UR10] ;  /* 0x000000000a0079b9 */ /* 0x0009e40008040000 */
[----:B------:R4:W-:Y:S02]  /*02e0*/  UTMACCTL.PF [UR6] ;  /* 0x00000000060079b9 */ /* 0x0009e40008040000 */
[----:B----4-:R-:W-:Y:S01]  /*02f0*/  NOP ;  /* 0x0000000000007918 */ /* 0x010fe20000000000 */
.L_x_5:
[----:B-1----:R-:W-:Y:S05]  /*0300*/  BSYNC.RECONVERGENT B0 ;  /* 0x0000000000007941 */ /* 0x002fea0003800200 */
.L_x_4:
[----:B------:R-:W-:Y:S04]  /*0310*/  BSSY.RECONVERGENT B0, `(.L_x_6) ;  /* 0x000000a000007945 */ /* 0x000fe80003800200 */
[----:B------:R-:W-:Y:S05]  /*0320*/  @P0 BRA `(.L_x_7) ;  /* 0x0000000000200947 */ /* 0x000fea0003800000 */
[----:B------:R-:W1:Y:S02]  /*0330*/  LDCU.64 UR6, c[0x0][0x348] ;  /* 0x00006900ff0677ac */ /* 0x000e640008000a00 */
[----:B-1----:R-:W-:Y:S02]  /*0340*/  UIADD3 UR10, UP1, UPT, UR6, 0x580, URZ ;  /* 0x00000580060a7890 */ /* 0x002fe4000ff3e0ff */
[----:B------:R-:W-:Y:S02]  /*0350*/  UIADD3 UR6, UP0, UPT, UR6, 0x680, URZ ;  /* 0x0000068006067890 */ /* 0x000fe4000ff1e0ff */
[----:B------:R-:W-:Y:S02]  /*0360*/  UIADD3.X UR11, UPT, UPT, URZ, UR7, URZ, UP1, !UPT ;  /* 0x00000007ff0b7290 */ /* 0x000fe40008ffe4ff */
[----:B------:R-:W-:-:S07]  /*0370*/  UIADD3.X UR7, UPT, UPT, URZ, UR7, URZ, UP0, !UPT ;  /* 0x00000007ff077290 */ /* 0x000fce00087fe4ff */
[----:B------:R1:W-:Y:S02]  /*0380*/  UTMACCTL.PF [UR10] ;  /* 0x000000000a0079b9 */ /* 0x0003e40008040000 */
[----:B------:R1:W-:Y:S02]  /*0390*/  UTMACCTL.PF [UR6] ;  /* 0x00000000060079b9 */ /* 0x0003e40008040000 */
[----:B-1----:R-:W-:Y:S01]  /*03a0*/  NOP ;  /* 0x0000000000007918 */ /* 0x002fe20000000000 */
.L_x_7:
[----:B------:R-:W-:Y:S05]  /*03b0*/  BSYNC.RECONVERGENT B0 ;  /* 0x0000000000007941 */ /* 0x000fea0003800200 */
.L_x_6:
[----:B------:R-:W1:Y:S01]  /*03c0*/  LDCU.64 UR6, c[0x0][0x888] ;  /* 0x00011100ff0677ac */ /* 0x000e620008000a00 */
[----:B------:R-:W-:Y:S02]  /*03d0*/  UISETP.EQ.U32.AND UP1, UPT, UR4, URZ, UPT ;  /* 0x000000ff0400728c */ /* 0x000fe4000bf22070 */
[----:B------:R-:W-:Y:S02]  /*03e0*/  UPLOP3.LUT UP2, UPT, UPT, UPT, UPT, 0x80, 0x8 ;  /* 0x000000000008789c */ /* 0x000fe40003f4f070 */
[----:B-1----:R-:W-:-:S04]  /*03f0*/  UISETP.NE.U32.AND UP0, UPT, UR6, URZ, UPT ;  /* 0x000000ff0600728c */ /* 0x002fc8000bf05070 */
[----:B------:R-:W-:-:S04]  /*0400*/  UISETP.NE.AND.EX UP0, UPT, UR7, URZ, UPT, UP0 ;  /* 0x000000ff0700728c */ /* 0x000fc8000bf05300 */
[----:B------:R-:W-:-:S04]  /*0410*/  UISETP.EQ.OR.EX UP3, UPT, UR5, URZ, !UP0, UP1 ;  /* 0x000000ff0500728c */ /* 0x000fc8000c762710 */
[----:B------:R-:W-:-:S05]  /*0420*/  UP2UR UR45, UPR, URZ, 0x8 ;  /* 0x00000008ff2d7883 */ /* 0x000fca0008000000 */
[----:B------:R-:W-:Y:S07]  /*0430*/  BRA.U !UP3, `(.L_x_8) ;  /* 0x000000010b1c7547 */ /* 0x000fee000b800000 */
[----:B------:R-:W-:Y:S02]  /*0440*/  UISETP.NE.U32.AND UP2, UPT, UR4, URZ, UPT ;  /* 0x000000ff0400728c */ /* 0x000fe4000bf45070 */
[----:B------:R-:W-:Y:S02]  /*0450*/  UISETP.NE.AND UP1, UPT, UR39, URZ, UPT ;  /* 0x000000ff2700728c */ /* 0x000fe4000bf25270 */
[----:B------:R-:W-:Y:S02]  /*0460*/  UISETP.NE.AND.EX UP2, UPT, UR5, URZ, UPT, UP2 ;  /* 0x000000ff0500728c */ /* 0x000fe4000bf45320 */
[----:B------:R-:W-:-:S09]  /*0470*/  USEL UR4, URZ, 0xffffffff, UP0 ;  /* 0xffffffffff047887 */ /* 0x000fd20008000000 */
[----:B------:R-:W-:-:S04]  /*0480*/  @!UP2 USEL UR4, URZ, 0xffffffff, UP1 ;  /* 0xffffffffff04a887 */ /* 0x000fc80008800000 */
[----:B------:R-:W-:-:S04]  /*0490*/  ULOP3.LUT UR4, UR4, 0x1, URZ, 0xc0, !UPT ;  /* 0x0000000104047892 */ /* 0x000fc8000f8ec0ff */
[----:B------:R-:W-:-:S11]  /*04a0*/  UISETP.NE.U32.AND UP2, UPT, UR4, 0x1, UPT ;  /* 0x000000010400788c */ /* 0x000fd6000bf45070 */
.L_x_8:
[----:B------:R-:W1:Y:S01]  /*04b0*/  SHFL.IDX PT, R2, R207, RZ, 0x1f ;  /* 0x00001fffcf027589 */ /* 0x000e6200000e0000 */
[----:B------:R-:W-:-:S04]  /*04c0*/  UISETP.NE.AND UP1, UPT, UR8, 0x2, UPT ;  /* 0x000000020800788c */ /* 0x000fc8000bf25270 */
[----:B------:R-:W-:Y:S01]  /*04d0*/  USEL UR6, URZ, 0x1, UP1 ;  /* 0x00000001ff067887 */ /* 0x000fe20008800000 */
[----:B-1----:R-:W-:-:S13]  /*04e0*/  ISETP.NE.AND P0, PT, R2, RZ, PT ;  /* 0x000000ff0200720c */ /* 0x002fda0003f05270 */
[----:B------:R-:W-:Y:S05]  /*04f0*/  @P0 BRA `(.L_x_9) ;  /* 0x00000000009c0947 */ /* 0x000fea0003800000 */
[----:B------:R-:W-:Y:S01]  /*0500*/  ELECT P0, URZ, PT ;  /* 0x0000000000ff782f */ /* 0x000fe20003800000 */
[----:B------:R-:W-:-:S12]  /*0510*/  BSSY.RECONVERGENT B0, `(.L_x_9) ;  /* 0x0000025000007945 */ /* 0x000fd80003800200 */
[----:B------:R-:W-:Y:S05]  /*0520*/  @!P0 BRA `(.L_x_10) ;  /* 0x00000000008c8947 */ /* 0x000fea0003800000 */
[----:B------:R-:W1:Y:S01]  /*0530*/  S2UR UR5, SR_CgaCtaId ;  /* 0x00000000000579c3 */ /* 0x000e620000008800 */
[----:B------:R-:W-:Y:S01]  /*0540*/  UMOV UR7, 0x400 ;  /* 0x0000040000077882 */ /* 0x000fe20000000000 */
[----:B------:R-:W-:Y:S02]  /*0550*/  UMOV UR4, 0x1 ;  /* 0x0000000100047882 */ /* 0x000fe40000000000 */
[----:B------:R-:W-:-:S04]  /*0560*/  UIADD3 UR10, UPT, UPT, -UR4, 0x100000, URZ ;  /* 0x00100000040a7890 */ /* 0x000fc8000fffe1ff */
[----:B------:R-:W-:Y:S02]  /*0570*/  USHF.L.U32 UR11, UR10, 0xb, URZ ;  /* 0x0000000b0a0b7899 */ /* 0x000fe400080006ff */
[----:B------:R-:W-:Y:S02]  /*0580*/  USHF.L.U32 UR10, UR10, 0x1, URZ ;  /* 0x000000010a0a7899 */ /* 0x000fe400080006ff */
[----:B-1----:R-:W-:Y:S01]  /*0590*/  ULEA UR5, UR5, UR7, 0x18 ;  /* 0x0000000705057291 */ /* 0x002fe2000f8ec0ff */
[----:B------:R-:W1:Y:S11]  /*05a0*/  FENCE.VIEW.ASYNC.S ;  /* 0x00000000000073c6 */ /* 0x000e760000000000 */
[----:B-1----:R1:W4:Y:S01]  /*05b0*/  SYNCS.EXCH.64 URZ, [UR5], UR10 ;  /* 0x0000000a05ff75b2 */ /* 0x0023220008000100 */
[----:B------:R1:W1:Y:S01]  /*05c0*/  SYNCS.EXCH.64 URZ, [UR5+0x68], UR10 ;  /* 0x0000680a05ff75b2 */ /* 0x0002620008000100 */
        /* <DEDUP_REMOVED lines=24> */
[----:B----4-:R-:W-:Y:S01]  /*0750*/  NOP ;  /* 0x0000000000007918 */ /* 0x010fe20000000000 */
.L_x_10:
[----:B-1----:R-:W-:Y:S05]  /*0760*/  BSYNC.RECONVERGENT B0 ;  /* 0x0000000000007941 */ /* 0x002fea0003800200 */
.L_x_9:
[----:B------:R-:W1:Y:S01]  /*0770*/  SHFL.IDX PT, R2, R207, RZ, 0x1f ;  /* 0x00001fffcf027589 */ /* 0x000e6200000e0000 */
[----:B------:R-:W-:Y:S01]  /*0780*/  NOP ;  /* 0x0000000000007918 */ /* 0x000fe20000000000 */
[----:B-1----:R-:W-:-:S13]  /*0790*/  ISETP.NE.AND P0, PT, R2, 0x1, PT ;  /* 0x000000010200780c */ /* 0x002fda0003f05270 */
[----:B------:R-:W-:Y:S05]  /*07a0*/  @P0 BRA `(.L_x_11) ;  /* 0x0000000000400947 */ /* 0x000fea0003800000 */
[----:B------:R-:W1:Y:S01]  /*07b0*/  S2UR UR7, SR_CgaCtaId ;  /* 0x00000000000779c3 */ /* 0x000e620000008800 */
[----:B------:R-:W-:Y:S01]  /*07c0*/  UMOV UR9, 0x400 ;  /* 0x0000040000097882 */ /* 0x000fe20000000000 */
[----:B------:R-:W-:Y:S01]  /*07d0*/  UMOV UR5, 0x20 ;  /* 0x0000002000057882 */ /* 0x000fe20000000000 */
[----:B------:R-:W-:Y:S01]  /*07e0*/  UMOV UR4, 0x80 ;  /* 0x0000008000047882 */ /* 0x000fe20000000000 */
[----:B------:R-:W-:-:S04]  /*07f0*/  UIADD3 UR10, UPT, UPT, -UR5, 0x100000, URZ ;  /* 0x00100000050a7890 */ /* 0x000fc8000fffe1ff */
[----:B------:R-:W-:Y:S02]  /*0800*/  USHF.L.U32 UR11, UR10, 0xb, URZ ;  /* 0x0000000b0a0b7899 */ /* 0x000fe400080006ff */
[----:B------:R-:W-:Y:S02]  /*0810*/  USHF.L.U32 UR10, UR10, 0x1, URZ ;  /* 0x000000010a0a7899 */ /* 0x000fe400080006ff */
[----:B------:R-:W-:-:S04]  /*0820*/  UIADD3 UR4, UPT, UPT, -UR4, 0x100000, URZ ;  /* 0x0010000004047890 */ /* 0x000fc8000fffe1ff */
[----:B------:R-:W-:Y:S02]  /*0830*/  USHF.L.U32 UR5, UR4, 0xb, URZ ;  /* 0x0000000b04057899 */ /* 0x000fe400080006ff */
[----:B------:R-:W-:Y:S01]  /*0840*/  USHF.L.U32 UR4, UR4, 0x1, URZ ;  /* 0x0000000104047899 */ /* 0x000fe200080006ff */
[----:B------:R-:W-:Y:S01]  /*0850*/  ELECT P0, URZ, PT ;  /* 0x0000000000ff782f */ /* 0x000fe20003800000 */
[----:B-1----:R-:W-:Y:S01]  /*0860*/  ULEA UR7, UR7, UR9, 0x18 ;  /* 0x0000000907077291 */ /* 0x002fe2000f8ec0ff */
[----:B------:R-:W1:Y:S11]  /*0870*/  FENCE.VIEW.ASYNC.S ;  /* 0x00000000000073c6 */ /* 0x000e760000000000 */
[----:B-1----:R1:W4:Y:S01]  /*0880*/  SYNCS.EXCH.64 URZ, [UR7+0xd0], UR10 ;  /* 0x0000d00a07ff75b2 */ /* 0x0023220008000100 */
[----:B------:R1:W1:Y:S01]  /*0890*/  SYNCS.EXCH.64 URZ, [UR7+0xd8], UR4 ;  /* 0x0000d80407ff75b2 */ /* 0x0002620008000100 */
[----:B------:R-:W-:Y:S01]  /*08a0*/  NOP ;  /* 0x0000000000007918 */ /* 0x000fe20000000000 */
.L_x_11:
[----:B------:R-:W2:Y:S01]  /*08b0*/  SHFL.IDX PT, R2, R207, RZ, 0x1f ;  /* 0x00001fffcf027589 */ /* 0x000ea200000e0000 */
[----:B------:R-:W-:Y:S01]  /*08c0*/  NOP ;  /* 0x0000000000007918 */ /* 0x000fe20000000000 */
[----:B--2---:R-:W-:-:S13]  /*08d0*/  ISETP.NE.AND P0, PT, R2, 0x3, PT ;  /* 0x000000030200780c */ /* 0x004fda0003f05270 */
[----:B------:R-:W-:Y:S05]  /*08e0*/  @P0 BRA `(.L_x_12) ;  /* 0x0000000000300947 */ /* 0x000fea0003800000 */
[----:B-1----:R-:W1:Y:S01]  /*08f0*/  S2UR UR5, SR_CgaCtaId ;  /* 0x00000000000579c3 */ /* 0x002e620000008800 */
[----:B------:R-:W-:Y:S01]  /*0900*/  UMOV UR7, 0x400 ;  /* 0x0000040000077882 */ /* 0x000fe20000000000 */
[----:B------:R-:W-:Y:S01]  /*0910*/  UMOV UR4, 0x20 ;  /* 0x0000002000047882 */ /* 0x000fe20000000000 */
[----:B------:R-:W-:Y:S01]  /*0920*/  ELECT P0, URZ, PT ;  /* 0x0000000000ff782f */ /* 0x000fe20003800000 */
[----:B------:R-:W-:-:S04]  /*0930*/  UIADD3 UR10, UPT, UPT, -UR4, 0x100000, URZ ;  /* 0x00100000040a7890 */ /* 0x000fc8000fffe1ff */
[----:B------:R-:W-:Y:S02]  /*0940*/  USHF.L.U32 UR11, UR10, 0xb, URZ ;  /* 0x0000000b0a0b7899 */ /* 0x000fe400080006ff */
[----:B------:R-:W-:Y:S02]  /*0950*/  USHF.L.U32 UR10, UR10, 0x1, URZ ;  /* 0x000000010a0a7899 */ /* 0x000fe400080006ff */
[----:B-1----:R-:W-:Y:S01]  /*0960*/  ULEA UR5, UR5, UR7, 0x18 ;  /* 0x0000000705057291 */ /* 0x002fe2000f8ec0ff */
[----:B------:R-:W1:Y:S11]  /*0970*/  FENCE.VIEW.ASYNC.S ;  /* 0x00000000000073c6 */ /* 0x000e760000000000 */
[----:B-1----:R2:W1:Y:S01]  /*0980*/  SYNCS.EXCH.64 URZ, [UR5+0xe0], UR10 ;  /* 0x0000e00a05ff75b2 */ /* 0x0024620008000100 */
[----:B------:R2:W1:Y:S02]  /*0990*/  SYNCS.EXCH.64 URZ, [UR5+0xe8], UR10 ;  /* 0x0000e80a05ff75b2 */ /* 0x0004640008000100 */
[----:B--2---:R-:W-:Y:S01]  /*09a0*/  NOP ;  /* 0x0000000000007918 */ /* 0x004fe20000000000 */
.L_x_12:
[----:B------:R-:W2:Y:S01]  /*09b0*/  SHFL.IDX PT, R2, R207, RZ, 0x1f ;  /* 0x00001fffcf027589 */ /* 0x000ea200000e0000 */
[----:B------:R-:W-:Y:S01]  /*09c0*/  NOP ;  /* 0x0000000000007918 */ /* 0x000fe20000000000 */
[----:B--2---:R-:W-:-:S13]  /*09d0*/  ISETP.NE.AND P0, PT, R2, 0x4, PT ;  /* 0x000000040200780c */ /* 0x004fda0003f05270 */
[----:B------:R-:W-:Y:S05]  /*09e0*/  @P0 BRA `(.L_x_13) ;  /* 0x00000000004c0947 */ /* 0x000fea0003800000 */
[----:B-1----:R-:W1:Y:S01]  /*09f0*/  S2UR UR5, SR_CgaCtaId ;  /* 0x00000000000579c3 */ /* 0x002e620000008800 */
[----:B------:R-:W-:Y:S01]  /*0a00*/  UMOV UR9, 0x100 ;  /* 0x0000010000097882 */ /* 0x000fe20000000000 */
[----:B------:R-:W-:Y:S01]  /*0a10*/  UMOV UR7, 0x400 ;  /* 0x0000040000077882 */ /* 0x000fe20000000000 */
[----:B------:R-:W-:Y:S01]  /*0a20*/  USEL UR9, UR9, 0xe0, UP2 ;  /* 0x000000e009097887 */ /* 0x000fe20009000000 */
[----:B------:R-:W-:Y:S01]  /*0a30*/  UMOV UR4, 0x1 ;  /* 0x0000000100047882 */ /* 0x000fe20000000000 */
[----:B------:R-:W-:Y:S01]  /*0a40*/  ELECT P0, URZ, PT ;  /* 0x0000000000ff782f */ /* 0x000fe20003800000 */
[----:B------:R-:W-:-:S04]  /*0a50*/  UIADD3 UR10, UPT, UPT, -UR4, 0x100000, URZ ;  /* 0x00100000040a7890 */ /* 0x000fc8000fffe1ff */
[----:B------:R-:W-:Y:S02]  /*0a60*/  USHF.L.U32 UR11, UR10, 0xb, URZ ;  /* 0x0000000b0a0b7899 */ /* 0x000fe400080006ff */
[----:B------:R-:W-:Y:S02]  /*0a70*/  USHF.L.U32 UR10, UR10, 0x1, URZ ;  /* 0x000000010a0a7899 */ /* 0x000fe400080006ff */
[----:B------:R-:W-:-:S04]  /*0a80*/  UIADD3 UR12, UPT, UPT, -UR9, 0x100000, URZ ;  /* 0x00100000090c7890 */ /* 0x000fc8000fffe1ff */
[----:B------:R-:W-:Y:S02]  /*0a90*/  USHF.L.U32 UR13, UR12, 0xb, URZ ;  /* 0x0000000b0c0d7899 */ /* 0x000fe400080006ff */
[----:B------:R-:W-:Y:S02]  /*0aa0*/  USHF.L.U32 UR12, UR12, 0x1, URZ ;  /* 0x000000010c0c7899 */ /* 0x000fe400080006ff */
[----:B-1----:R-:W-:Y:S01]  /*0ab0*/  ULEA UR5, UR5, UR7, 0x18 ;  /* 0x0000000705057291 */ /* 0x002fe2000f8ec0ff */
[----:B------:R-:W1:Y:S11]  /*0ac0*/  FENCE.VIEW.ASYNC.S ;  /* 0x00000000000073c6 */ /* 0x000e760000000000 */
[----:B-1----:R2:W1:Y:S01]  /*0ad0*/  SYNCS.EXCH.64 URZ, [UR5+0xf0], UR10 ;  /* 0x0000f00a05ff75b2 */ /* 0x0024620008000100 */
[----:B------:R2:W1:Y:S01]  /*0ae0*/  SYNCS.EXCH.64 URZ, [UR5+0x100], UR12 ;  /* 0x0001000c05ff75b2 */ /* 0x0004620008000100 */
[----:B------:R2:W1:Y:S01]  /*0af0*/  SYNCS.EXCH.64 URZ, [UR5+0xf8], UR10 ;  /* 0x0000f80a05ff75b2 */ /* 0x0004620008000100 */
[----:B------:R2:W1:Y:S02]  /*0b00*/  SYNCS.EXCH.64 URZ, [UR5+0x108], UR12 ;  /* 0x0001080c05ff75b2 */ /* 0x0004640008000100 */
[----:B--2---:R-:W-:Y:S01]  /*0b10*/  NOP ;  /* 0x0000000000007918 */ /* 0x004fe20000000000 */
.L_x_13:
[----:B------:R-:W2:Y:S01]  /*0b20*/  SHFL.IDX PT, R2, R207, RZ, 0x1f ;  /* 0x00001fffcf027589 */ /* 0x000ea200000e0000 */
[----:B------:R-:W-:Y:S01]  /*0b30*/  NOP ;  /* 0x0000000000007918 */ /* 0x000fe20000000000 */
[----:B--2---:R-:W-:-:S13]  /*0b40*/  ISETP.NE.AND P0, PT, R2, 0x5, PT ;  /* 0x000000050200780c */ /* 0x004fda0003f05270 */
[----:B------:R-:W-:Y:S05]  /*0b50*/  @P0 BRA `(.L_x_14) ;  /* 0x0000000000580947 */ /* 0x000fea0003800000 */
[----:B-1----:R-:W1:Y:S01]  /*0b60*/  S2UR UR7, SR_CgaCtaId ;  /* 0x00000000000779c3 */ /* 0x002e620000008800 */
        /* <DEDUP_REMOVED lines=12> */
[----:B-1----:R2:W1:Y:S01]  /*0c30*/  SYNCS.EXCH.64 URZ, [UR7+0x110], UR10 ;  /* 0x0001100a07ff75b2 */ /* 0x0024620008000100 */
[----:B------:R2:W1:Y:S01]  /*0c40*/  SYNCS.EXCH.64 URZ, [UR7+0x130], UR4 ;  /* 0x0001300407ff75b2 */ /* 0x0004620008000100 */
[----:B------:R2:W1:Y:S01]  /*0c50*/  SYNCS.EXCH.64 URZ, [UR7+0x118], UR10 ;  /* 0x0001180a07ff75b2 */ /* 0x0004620008000100 */
[----:B------:R2:W1:Y:S01]  /*0c60*/  SYNCS.EXCH.64 URZ, [UR7+0x138], UR4 ;  /* 0x0001380407ff75b2 */ /* 0x0004620008000100 */
[----:B------:R2:W1:Y:S01]  /*0c70*/  SYNCS.EXCH.64 URZ, [UR7+0x120], UR10 ;  /* 0x0001200a07ff75b2 */ /* 0x0004620008000100 */
[----:B------:R2:W1:Y:S01]  /*0c80*/  SYNCS.EXCH.64 URZ, [UR7+0x140], UR4 ;  /* 0x0001400407ff75b2 */ /* 0x0004620008000100 */
[----:B------:R2:W1:Y:S01]  /*0c90*/  SYNCS.EXCH.64 URZ, [UR7+0x128], UR10 ;  /* 0x0001280a07ff75b2 */ /* 0x0004620008000100 */
[----:B------:R2:W1:Y:S02]  /*0ca0*/  SYNCS.EXCH.64 URZ, [UR7+0x148], UR4 ;  /* 0x0001480407ff75b2 */ /* 0x0004640008000100 */
[----:B--2---:R-:W-:Y:S01]  /*0cb0*/  NOP ;  /* 0x0000000000007918 */ /* 0x004fe20000000000 */
.L_x_14:
        /* <DEDUP_REMOVED lines=18> */
.L_x_15:
[----:B-1----:R-:W1:Y:S01]  /*0de0*/  S2UR UR5, SR_CTAID.X ;  /* 0x00000000000579c3 */ /* 0x002e620000002500 */
[----:B------:R-:W-:-:S05]  /*0df0*/  CS2R.32 R201, SR_CgaSize ;  /* 0x0000000000c97805 */ /* 0x000fca0000008a00 */
[----:B------:R-:W-:-:S05]  /*0e00*/  IMAD R201, R201, -0xa0, RZ ;  /* 0xffffff60c9c97824 */ /* 0x000fca00078e02ff */
[----:B------:R-:W-:-:S14]  /*0e10*/  R2UR UR9, R201 ;  /* 0x00000000c90972ca */ /* 0x000fdc00000e0000 */
[----:B------:R-:W2:Y:S01]  /*0e20*/  LDCU UR9, c[0x0][UR9+0x2b0] ;  /* 0x00005600090977ac */ /* 0x000ea20008000800 */
[----:B------:R-:W-:Y:S01]  /*0e30*/  NOP ;  /* 0x0000000000007918 */ /* 0x000fe20000000000 */
[----:B------:R-:W-:-:S05]  /*0e40*/  CS2R.32 R201, SR_CgaSize ;  /* 0x0000000000c97805 */ /* 0x000fca0000008a00 */
[----:B------:R-:W-:-:S05]  /*0e50*/  IMAD R201, R201, -0xa0, RZ ;  /* 0xffffff60c9c97824 */ /* 0x000fca00078e02ff */
[----:B------:R-:W-:-:S14]  /*0e60*/  R2UR UR7, R201 ;  /* 0x00000000c90772ca */ /* 0x000fdc00000e0000 */
[----:B------:R-:W3:Y:S01]  /*0e70*/  LDCU UR7, c[0x0][UR7+0x2b4] ;  /* 0x00005680070777ac */ /* 0x000ee20008000800 */
[----:B------:R-:W4:Y:S08]  /*0e80*/  S2UR UR4, SR_CTAID.Y ;  /* 0x00000000000479c3 */ /* 0x000f300000002600 */
[----:B------:R-:W3:Y:S01]  /*0e90*/  LDC R9, c[0x0][0xb24] ;  /* 0x0002c900ff097b82 */ /* 0x000ee20000000800 */
[----:B-1----:R-:W-:-:S02]  /*0ea0*/  I2FP.F32.U32 R4, UR5 ;  /* 0x0000000500047c45 */ /* 0x002fc40008201000 */
[----:B------:R-:W-:-:S05]  /*0eb0*/  CS2R.32 R5, SR_CgaSize ;  /* 0x0000000000057805 */ /* 0x000fca0000008a00 */
[----:B------:R-:W-:-:S06]  /*0ec0*/  IMAD R5, R5, -0xa0, RZ ;  /* 0xffffff6005057824 */ /* 0x000fcc00078e02ff */
[----:B------:R-:W1:Y:S01]  /*0ed0*/  LDC R5, c[0x0][R5+0x2a0] ;  /* 0x0000a80005057b82 */ /* 0x000e620000000800 */
[----:B------:R-:W-:Y:S01]  /*0ee0*/  MOV R201, UR5 ;  /* 0x0000000500c97c02 */ /* 0x000fe20008000f00 */
[----:B--2---:R-:W-:Y:S01]  /*0ef0*/  FMUL R4, R4, UR9 ;  /* 0x0000000904047c20 */ /* 0x004fe20008400000 */
[----:B----4-:R-:W-:Y:S02]  /*0f00*/  I2FP.F32.U32 R2, UR4 ;  /* 0x0000000400027c45 */ /* 0x010fe40008201000 */
[----:B------:R-:W-:-:S05]  /*0f10*/  CS2R.32 R3, SR_CgaSize ;  /* 0x0000000000037805 */ /* 0x000fca0000008a00 */
[----:B------:R-:W-:-:S06]  /*0f20*/  IMAD R3, R3, -0xa0, RZ ;  /* 0xffffff6003037824 */ /* 0x000fcc00078e02ff */
[----:B------:R-:W2:Y:S01]  /*0f30*/  LDC R3, c[0x0][R3+0x2a4] ;  /* 0x0000a90003037b82 */ /* 0x000ea20000000800 */
[----:B------:R-:W4:Y:S01]  /*0f40*/  F2I.U32.TRUNC.NTZ R200, R4 ;  /* 0x0000000400c87305 */ /* 0x000f22000020f000 */
[----:B------:R-:W-:Y:S01]  /*0f50*/  MOV R199, UR4 ;  /* 0x0000000400c77c02 */ /* 0x000fe20008000f00 */
[----:B---3--:R-:W-:-:S05]  /*0f60*/  FMUL R2, R2, UR7 ;  /* 0x0000000702027c20 */ /* 0x008fca0008400000 */
[----:B------:R-:W-:Y:S01]  /*0f70*/  BAR.SYNC.DEFER_BLOCKING 0x0 ;  /* 0x0000000000007b1d */ /* 0x000fe20000010000 */
[----:B------:R-:W-:-:S05]  /*0f80*/  ISETP.GE.AND P0, PT, R9, 0x1, PT ;  /* 0x000000010900780c */ /* 0x000fca0003f06270 */
[----:B------:R-:W3:Y:S02]  /*0f90*/  F2I.U32.TRUNC.NTZ R198, R2 ;  /* 0x0000000200c67305 */ /* 0x000ee4000020f000 */
[----:B------:R-:W2:Y:S01]  /*0fa0*/  S2UR UR36, SR_CTAID.Z ;  /* 0x00000000002479c3 */ /* 0x000ea20000002700 */
[----:B----4-:R-:W-:-:S05]  /*0fb0*/  IADD3 R200, PT, PT, -R200, RZ, RZ ;  /* 0x000000ffc8c87210 */ /* 0x010fca0007ffe1ff */
[----:B-1----:R-:W-:Y:S01]  /*0fc0*/  IMAD R200, R5, R200, UR5 ;  /* 0x0000000505c87e24 */ /* 0x002fe2000f8e02c8 */
[----:B---3--:R-:W-:-:S05]  /*0fd0*/  IADD3 R198, PT, PT, -R198, RZ, RZ ;  /* 0x000000ffc6c67210 */ /* 0x008fca0007ffe1ff */
[----:B--2---:R-:W-:Y:S01]  /*0fe0*/  IMAD R198, R3, R198, UR4 ;  /* 0x0000000403c67e24 */ /* 0x004fe2000f8e02c6 */
[----:B------:R-:W-:Y:S06]  /*0ff0*/  @!P0 BRA `(.L_x_16) ;  /* 0x0000000000b88947 */ /* 0x000fec0003800000 */
[----:B------:R-:W1:Y:S01]  /*1000*/  LDC.64 R4, c[0x0][0xb18] ;  /* 0x0002c600ff047b82 */ /* 0x000e620000000a00 */
[----:B------:R-:W-:-:S07]  /*1010*/  ISETP.NE.AND P0, PT, R9, 0x1, PT ;  /* 0x000000010900780c */ /* 0x000fce0003f05270 */
[----:B------:R-:W2:Y:S08]  /*1020*/  LDC R10, c[0x0][0xb0c] ;  /* 0x0002c300ff0a7b82 */ /* 0x000eb00000000800 */
[----:B------:R-:W3:Y:S08]  /*1030*/  LDC R11, c[0x0][0x370] ;  /* 0x0000dc00ff0b7b82 */ /* 0x000ef00000000800 */
[----:B------:R-:W4:Y:S01]  /*1040*/  LDC R12, c[0x0][0x374] ;  /* 0x0000dd00ff0c7b82 */ /* 0x000f220000000800 */
[----:B-1----:R-:W-:-:S07]  /*1050*/  ISETP.NE.AND P1, PT, R4, 0x1, PT ;  /* 0x000000010400780c */ /* 0x002fce0003f25270 */
[----:B------:R-:W3:Y:S01]  /*1060*/  LDC.64 R6, c[0x0][0xb10] ;  /* 0x0002c400ff067b82 */ /* 0x000ee20000000a00 */
[----:B--2---:R-:W-:-:S07]  /*1070*/  ISETP.NE.AND P2, PT, R10, 0x1, PT ;  /* 0x000000010a00780c */ /* 0x004fce0003f45270 */
[----:B------:R-:W1:Y:S08]  /*1080*/  LDC R8, c[0x0][0xb20] ;  /* 0x0002c800ff087b82 */ /* 0x000e700000000800 */
[----:B------:R-:W2:Y:S01]  /*1090*/  LDC.64 R2, c[0x0][0xb28] ;  /* 0x0002ca00ff027b82 */ /* 0x000ea20000000a00 */
[----:B----4-:R-:W-:-:S04]  /*10a0*/  IMAD.HI.U32 R13, R12, R5, RZ ;  /* 0x000000050c0d7227 */ /* 0x010fc800078e00ff */
[----:B------:R-:W-:-:S04]  /*10b0*/  IMAD.HI.U32 R5, R199, R5, RZ ;  /* 0x00000005c7057227 */ /* 0x000fc800078e00ff */
[----:B---3--:R-:W-:-:S04]  /*10c0*/  IMAD.HI.U32 R14, R11, R6, RZ ;  /* 0x000000060b0e7227 */ /* 0x008fc800078e00ff */
[----:B------:R-:W-:Y:S01]  /*10d0*/  IMAD.HI.U32 R16, R201, R6, RZ ;  /* 0x00000006c9107227 */ /* 0x000fe200078e00ff */
[-C--:B------:R-:W-:Y:S02]  /*10e0*/  @P2 SHF.R.U32.HI R11, RZ, R7.reuse, R14 ;  /* 0x00000007ff0b2219 */ /* 0x080fe4000001160e */
[-C--:B-1----:R-:W-:Y:S02]  /*10f0*/  @P1 SHF.R.U32.HI R12, RZ, R8.reuse, R13 ;  /* 0x00000008ff0c1219 */ /* 0x082fe4000001160d */
[----:B------:R-:W-:Y:S02]  /*1100*/  SHF.R.U32.HI R8, RZ, R8, R5 ;  /* 0x00000008ff087219 */ /* 0x000fe40000011605 */
[----:B------:R-:W-:Y:S02]  /*1110*/  SHF.R.U32.HI R16, RZ, R7, R16 ;  /* 0x00000007ff107219 */ /* 0x000fe40000011610 */
[----:B------:R-:W-:Y:S01]  /*1120*/  SEL R5, R199, R8, !P1 ;  /* 0x00000008c7057207 */ /* 0x000fe20004800000 */
[----:B--2---:R-:W-:Y:S01]  /*1130*/  IMAD.HI.U32 R14, R12, R2, RZ ;  /* 0x000000020c0e7227 */ /* 0x004fe200078e00ff */
[----:B------:R-:W-:-:S03]  /*1140*/  SEL R7, R201, R16, !P2 ;  /* 0x00000010c9077207 */ /* 0x000fc60005000000 */
[----:B------:R-:W-:Y:S01]  /*1150*/  IMAD.HI.U32 R6, R11, R2, RZ ;  /* 0x000000020b067227 */ /* 0x000fe200078e00ff */
[----:B------:R-:W-:-:S04]  /*1160*/  @P0 SHF.R.U32.HI R12, RZ, R3, R14 ;  /* 0x00000003ff0c0219 */ /* 0x000fc8000001160e */
[----:B------:R-:W-:Y:S01]  /*1170*/  @P0 SHF.R.U32.HI R11, RZ, R3, R6 ;  /* 0x00000003ff0b0219 */ /* 0x000fe20000011606 */
[----:B------:R-:W-:-:S04]  /*1180*/  IMAD R12, R12, R9, RZ ;  /* 0x000000090c0c7224 */ /* 0x000fc800078e02ff */
[----:B------:R-:W-:Y:S01]  /*1190*/  IMAD R6, R11, R9, RZ ;  /* 0x000000090b067224 */ /* 0x000fe200078e02ff */
[----:B------:R-:W-:-:S04]  /*11a0*/  ISETP.GE.AND P1, PT, R5, R12, PT ;  /* 0x0000000c0500720c */ /* 0x000fc80003f26270 */
[----:B------:R-:W-:Y:S01]  /*11b0*/  ISETP.GE.OR P1, PT, R7, R6, P1 ;  /* 0x000000060700720c */ /* 0x000fe20000f26670 */
[----:B------:R-:W-:-:S05]  /*11c0*/  IMAD.HI.U32 R6, R5, R2, RZ ;  /* 0x0000000205067227 */ /* 0x000fca00078e00ff */
[----:B------:R-:W-:-:S04]  /*11d0*/  SHF.R.U32.HI R6, RZ, R3, R6 ;  /* 0x00000003ff067219 */ /* 0x000fc80000011606 */
[----:B------:R-:W-:-:S03]  /*11e0*/  SEL R6, R5, R6, !P0 ;  /* 0x0000000605067207 */ /* 0x000fc60004000000 */
[----:B------:R-:W-:Y:S01]  /*11f0*/  @!P1 IMAD.HI.U32 R8, R7, R2, RZ ;  /* 0x0000000207089227 */ /* 0x000fe200078e00ff */
[----:B------:R-:W-:-:S04]  /*1200*/  IADD3 R2, PT, PT, -R6, RZ, RZ ;  /* 0x000000ff06027210 */ /* 0x000fc80007ffe1ff */
[----:B------:R-:W-:Y:S01]  /*1210*/  @!P1 SHF.R.U32.HI R8, RZ, R3, R8 ;  /* 0x00000003ff089219 */ /* 0x000fe20000011608 */
[----:B------:R-:W-:-:S03]  /*1220*/  IMAD R2, R9, R2, R5 ;  /* 0x0000000209027224 */ /* 0x000fc600078e0205 */
[----:B------:R-:W-:Y:S02]  /*1230*/  @!P1 SEL R3, R7, R8, !P0 ;  /* 0x0000000807039207 */ /* 0x000fe40004000000 */
[----:B------:R-:W-:-:S03]  /*1240*/  IADD3 R8, PT, PT, -R5, RZ, RZ ;  /* 0x000000ff05087210 */ /* 0x000fc60007ffe1ff */
[--C-:B------:R-:W-:Y:S02]  /*1250*/  @!P1 IMAD.IADD R6, R6, 0x1, -R3.reuse ;  /* 0x0000000106069824 */ /* 0x100fe400078e0a03 */
[----:B------:R-:W-:Y:S01]  /*1260*/  @!P1 IMAD R3, R2, R11, R3 ;  /* 0x0000000b02039224 */ /* 0x000fe200078e0203 */
[----:B------:R-:W-:Y:S01]  /*1270*/  IADD3 R2, PT, PT, -R7, RZ, RZ ;  /* 0x000000ff07027210 */ /* 0x000fe20007ffe1ff */
[----:B------:R-:W-:Y:S02]  /*1280*/  @!P1 IMAD R5, R6, R9, R7 ;  /* 0x0000000906059224 */ /* 0x000fe400078e0207 */
[----:B------:R-:W-:Y:S02]  /*1290*/  IMAD R8, R4, R8, R199 ;  /* 0x0000000804087224 */ /* 0x000fe400078e02c7 */
[----:B------:R-:W-:Y:S02]  /*12a0*/  @!P1 IMAD.MOV.U32 R7, RZ, RZ, R3 ;  /* 0x000000ffff079224 */ /* 0x000fe400078e0003 */
[----:B------:R-:W-:-:S02]  /*12b0*/  IMAD R2, R10, R2, R201 ;  /* 0x000000020a027224 */ /* 0x000fc400078e02c9 */
[----:B------:R-:W-:Y:S02]  /*12c0*/  IMAD R199, R5, R4, R8 ;  /* 0x0000000405c77224 */ /* 0x000fe400078e0208 */
[----:B------:R-:W-:Y:S02]  /*12d0*/  IMAD R201, R7, R10, R2 ;  /* 0x0000000a07c97224 */ /* 0x000fe400078e0202 */
.L_x_16:
[----:B------:R-:W1:Y:S01]  /*12e0*/  LDCU UR4, c[0x0][0xb30] ;  /* 0x00016600ff0477ac */ /* 0x000e620008000800 */
[----:B------:R-:W2:Y:S08]  /*12f0*/  S2UR UR37, SR_CgaCtaId ;  /* 0x00000000002579c3 */ /* 0x000eb00000008800 */
[----:B------:R-:W3:Y:S01]  /*1300*/  LDC R22, c[0x0][0xb24] ;  /* 0x0002c900ff167b82 */ /* 0x000ee20000000800 */
[----:B-1----:R-:W-:-:S09]  /*1310*/  UISETP.NE.AND UP1, UPT, UR4, 0x1, UPT ;  /* 0x000000010400788c */ /* 0x002fd2000bf25270 */
[----:B--2---:R-:W-:Y:S05]  /*1320*/  BRA.U UP1, `(.L_x_17) ;  /* 0x0000000101407547 */ /* 0x004fea000b800000 */
[----:B------:R-:W1:Y:S08]  /*1330*/  LDC.64 R4, c[0x0][0xb10] ;  /* 0x0002c400ff047b82 */ /* 0x000e700000000a00 */
[----:B------:R-:W2:Y:S08]  /*1340*/  LDC.64 R2, c[0x0][0xb18] ;  /* 0x0002c600ff027b82 */ /* 0x000eb00000000a00 */
[----:B------:R-:W4:Y:S08]  /*1350*/  LDC R6, c[0x0][0xb20] ;  /* 0x0002c800ff067b82 */ /* 0x000f300000000800 */
[----:B------:R-:W3:Y:S01]  /*1360*/  LDC R8, c[0x0][0xb0c] ;  /* 0x0002c300ff087b82 */ /* 0x000ee20000000800 */
[----:B-1----:R-:W-:-:S05]  /*1370*/  IMAD.HI.U32 R4, R201, R4, RZ ;  /* 0x00000004c9047227 */ /* 0x002fca00078e00ff */
[----:B------:R-:W-:Y:S01]  /*1380*/  SHF.R.U32.HI R4, RZ, R5, R4 ;  /* 0x00000005ff047219 */ /* 0x000fe20000011604 */
[----:B--2---:R-:W-:Y:S01]  /*1390*/  IMAD.HI.U32 R3, R199, R3, RZ ;  /* 0x00000003c7037227 */ /* 0x004fe200078e00ff */
[----:B------:R-:W-:-:S04]  /*13a0*/  ISETP.NE.AND P0, PT, R2, 0x1, PT ;  /* 0x000000010200780c */ /* 0x000fc80003f05270 */
[----:B----4-:R-:W-:-:S04]  /*13b0*/  SHF.R.U32.HI R6, RZ, R6, R3 ;  /* 0x00000006ff067219 */ /* 0x010fc80000011603 */
[----:B------:R-:W-:Y:S02]  /*13c0*/  SEL R3, R199, R6, !P0 ;  /* 0x00000006c7037207 */ /* 0x000fe40004000000 */
[----:B---3--:R-:W-:-:S04]  /*13d0*/  ISETP.NE.AND P1, PT, R8, 0x1, PT ;  /* 0x000000010800780c */ /* 0x008fc80003f25270 */
[----:B------:R-:W-:-:S05]  /*13e0*/  SEL R4, R201, R4, !P1 ;  /* 0x00000004c9047207 */ /* 0x000fca0004800000 */
[----:B------:R-:W-:Y:S02]  /*13f0*/  IMAD.IADD R5, R3, 0x1, -R4 ;  /* 0x0000000103057824 */ /* 0x000fe400078e0a04 */
[----:B------:R-:W-:Y:S02]  /*1400*/  IMAD.IADD R3, R4, 0x1, -R3 ;  /* 0x0000000104037824 */ /* 0x000fe400078e0a03 */
[----:B------:R-:W-:Y:S02]  /*1410*/  IMAD R201, R5, R8, R201 ;  /* 0x0000000805c97224 */ /* 0x000fe400078e02c9 */
[----:B------:R-:W-:-:S07]  /*1420*/  IMAD R199, R3, R2, R199 ;  /* 0x0000000203c77224 */ /* 0x000fce00078e02c7 */
.L_x_17:
[----:B------:R-:W-:Y:S01]  /*1430*/  BAR.SYNC.DEFER_BLOCKING 0x0 ;  /* 0x0000000000007b1d */ /* 0x000fe20000010000 */
[----:B------:R-:W-:Y:S01]  /*1440*/  UISETP.NE.AND UP1, UPT, UR8, 0x2, UPT ;  /* 0x000000020800788c */ /* 0x000fe2000bf25270 */
[----:B------:R-:W-:Y:S02]  /*1450*/  ISETP.NE.OR P5, PT, R0, 0x2, !P5 ;  /* 0x000000020000780c */ /* 0x000fe40006fa5670 */
[----:B------:R-:W-:-:S06]  /*1460*/  LOP3.LUT R2, R212, 0x1f, RZ, 0xc0, !PT ;  /* 0x0000001fd4027812 */ /* 0x000fcc00078ec0ff */
[----:B------:R-:W-:Y:S05]  /*1470*/  BRA.U UP1, `(.L_x_18) ;  /* 0x0000001501a47547 */ /* 0x000fea000b800000 */
[----:B------:R-:W1:Y:S01]  /*1480*/  LDCU UR15, c[0x0][0x38c] ;  /* 0x00007180ff0f77ac */ /* 0x000e620008000800 */
[----:B------:R-:W2:Y:S01]  /*1490*/  LDC R9, c[0x0][0x370] ;  /* 0x0000dc00ff097b82 */ /* 0x000ea20000000800 */
[----:B------:R-:W-:Y:S01]  /*14a0*/  PLOP3.LUT P1, PT, PT, PT, UP2, 0x80, 0x8 ;  /* 0x000000000008781c */ /* 0x000fe20003f2f028 */
[----:B------:R-:W-:Y:S01]  /*14b0*/  HFMA2 R12, -RZ, RZ, 0, 0 ;  /* 0x00000000ff0c7431 */ /* 0x000fe200000001ff */
[----:B------:R-:W-:Y:S01]  /*14c0*/  ISETP.EQ.OR P4, PT, R2, RZ, P5 ;  /* 0x000000ff0200720c */ /* 0x000fe20002f82670 */
[----:B------:R-:W-:Y:S01]  /*14d0*/  IMAD.MOV.U32 R15, RZ, RZ, 0x1 ;  /* 0x00000001ff0f7424 */ /* 0x000fe200078e00ff */
[----:B------:R-:W-:Y:S01]  /*14e0*/  PLOP3.LUT P1, PT, P1, PT, PT, 0x8, 0x80 ;  /* 0x000000000080781c */ /* 0x000fe20000f2e170 */
[----:B------:R-:W-:Y:S01]  /*14f0*/  IMAD.MOV.U32 R14, RZ, RZ, RZ ;  /* 0x000000ffff0e7224 */ /* 0x000fe200078e00ff */
[----:B------:R-:W-:Y:S01]  /*1500*/  MOV R8, 0x1 ;  /* 0x0000000100087802 */ /* 0x000fe20000000f00 */
[----:B------:R-:W4:Y:S01]  /*1510*/  LDC R0, c[0x0][0x374] ;  /* 0x0000dd00ff007b82 */ /* 0x000f220000000800 */
[----:B------:R-:W-:Y:S01]  /*1520*/  IMAD.MOV.U32 R10, RZ, RZ, RZ ;  /* 0x000000ffff0a7224 */ /* 0x000fe200078e00ff */
[----:B------:R-:W2:Y:S01]  /*1530*/  LDCU.64 UR24, c[0x0][0x348] ;  /* 0x00006900ff1877ac */ /* 0x000ea20008000a00 */
[----:B------:R-:W-:Y:S01]  /*1540*/  UMOV UR13, URZ ;  /* 0x000000ff000d7c82 */ /* 0x000fe20008000000 */
[----:B-1----:R-:W-:-:S04]  /*1550*/  UIADD3 UR5, UPT, UPT, UR15, 0x3f, URZ ;  /* 0x0000003f0f057890 */ /* 0x002fc8000fffe0ff */
[----:B------:R-:W-:-:S04]  /*1560*/  USHF.R.S32.HI UR4, URZ, 0x1f, UR5 ;  /* 0x0000001fff047899 */ /* 0x000fc80008011405 */
[----:B------:R-:W-:-:S04]  /*1570*/  ULEA.HI UR4, UR4, UR5, URZ, 0x6 ;  /* 0x0000000504047291 */ /* 0x000fc8000f8f30ff */
[----:B------:R-:W-:Y:S02]  /*1580*/  USHF.R.S32.HI UR22, URZ, 0x6, UR4 ;  /* 0x00000006ff167899 */ /* 0x000fe40008011404 */
[----:B------:R-:W-:Y:S02]  /*1590*/  UIADD3 UR4, UPT, UPT, UR15, -0x1, URZ ;  /* 0xffffffff0f047890 */ /* 0x000fe4000fffe0ff */
[----:B------:R-:W-:Y:S02]  /*15a0*/  UISETP.LT.U32.AND UP0, UPT, UR22, 0xd, UPT ;  /* 0x0000000d1600788c */ /* 0x000fe4000bf01070 */
[----:B------:R-:W-:Y:S02]  /*15b0*/  UISETP.GE.U32.AND UP1, UPT, UR4, -0x7f, UPT ;  /* 0xffffff810400788c */ /* 0x000fe4000bf26070 */
[----:B------:R-:W-:Y:S02]  /*15c0*/  USEL UR21, UR22, 0xd, UP0 ;  /* 0x0000000d16157887 */ /* 0x000fe40008000000 */
[----:B------:R-:W-:-:S02]  /*15d0*/  UIADD3 UR15, UPT, UPT, UR15, 0x7e, URZ ;  /* 0x0000007e0f0f7890 */ /* 0x000fc4000fffe0ff */
[----:B------:R-:W-:Y:S02]  /*15e0*/  UIADD3 UR7, UPT, UPT, UR21, -0x1, URZ ;  /* 0xffffffff15077890 */ /* 0x000fe4000fffe0ff */
[----:B------:R-:W-:-:S03]  /*15f0*/  UIADD3 UR14, UPT, UPT, UR22, -UR21, URZ ;  /* 0x80000015160e7290 */ /* 0x000fc6000fffe0ff */
[----:B------:R-:W-:-:S04]  /*1600*/  @UP1 UIADD3 UR7, UPT, UPT, UR21, URZ, URZ ;  /* 0x000000ff15071290 */ /* 0x000fc8000fffe0ff */
[----:B--2---:R-:W-:-:S12]  /*1610*/  UIADD3 UR7, UPT, UPT, UR7, 0x1, URZ ;  /* 0x0000000107077890 */ /* 0x004fd8000fffe0ff */
.L_x_36:
[----:B------:R-:W-:Y:S01]  /*1620*/  UISETP.NE.AND UP0, UPT, UR37, URZ, UPT ;  /* 0x000000ff2500728c */ /* 0x000fe2000bf05270 */
[----:B------:R-:W1:Y:S08]  /*1630*/  S2UR UR37, SR_CgaCtaId ;  /* 0x00000000002579c3 */ /* 0x000e700000008800 */
[----:B------:R-:W-:Y:S05]  /*1640*/  BRA.U UP0, `(.L_x_19) ;  /* 0x0000000100347547 */ /* 0x000fea000b800000 */
[----:B------:R-:W2:Y:S01]  /*1650*/  S2R R2, SR_CgaCtaId ;  /* 0x0000000000027919 */ /* 0x000ea20000008800 */
[----:B------:R-:W-:-:S04]  /*1660*/  MOV R3, 0x400 ;  /* 0x0000040000037802 */ /* 0x000fc80000000f00 */
[----:B--2---:R-:W-:Y:S02]  /*1670*/  LEA R3, R2, R3, 0x18 ;  /* 0x0000000302037211 */ /* 0x004fe400078ec0ff */
[----:B------:R-:W-:-:S03]  /*1680*/  SHF.L.U32 R2, R8, 0x1f, RZ ;  /* 0x0000001f08027819 */ /* 0x000fc600000006ff */
[----:B------:R-:W-:-:S04]  /*1690*/  IMAD R3, R10, 0x8, R3 ;  /* 0x000000080a037824 */ /* 0x000fc800078e0203 */
[----:B------:R-:W2:Y:S02]  /*16a0*/  SYNCS.PHASECHK.TRANS64.TRYWAIT P0, [R3+URZ+0x160], R2 ;  /* 0x00016002030075a7 */ /* 0x000ea400080011ff */
[----:B--2---:R-:W-:Y:S05]  /*16b0*/  @!P0 BRA `(.L_x_20) ;  /* 0x0000007400148947 */ /* 0x004fea0003800000 */
.L_x_110:
[----:B------:R-:W-:Y:S01]  /*16c0*/  VIADD R10, R10, 0x1 ;  /* 0x000000010a0a7836 */ /* 0x000fe20000000000 */
[----:B------:R2:W-:Y:S04]  /*16d0*/  SYNCS.ARRIVE.TRANS64.A1T0 RZ, [R3+URZ+0x150], RZ ;  /* 0x000150ff03ff79a7 */ /* 0x0005e800081000ff */
[----:B------:R-:W-:-:S04]  /*16e0*/  ISETP.NE.AND P0, PT, R10, 0x2, PT ;  /* 0x000000020a00780c */ /* 0x000fc80003f05270 */
[----:B------:R-:W-:Y:S02]  /*16f0*/  SEL R10, R10, RZ, P0 ;  /* 0x000000ff0a0a7207 */ /* 0x000fe40000000000 */
[----:B--2---:R-:W-:-:S04]  /*1700*/  SEL R3, RZ, 0x1, P0 ;  /* 0x00000001ff037807 */ /* 0x004fc80000000000 */
[----:B------:R-:W-:-:S07]  /*1710*/  LOP3.LUT R8, R8, R3, RZ, 0x3c, !PT ;  /* 0x0000000308087212 */ /* 0x000fce00078e3cff */
.L_x_19:
[----:B------:R-:W-:Y:S01]  /*1720*/  UMOV UR4, 0x400 ;  /* 0x0000040000047882 */ /* 0x000fe20000000000 */
[----:B------:R-:W-:Y:S01]  /*1730*/  SHF.L.U32 R2, R15, 0x1f, RZ ;  /* 0x0000001f0f027819 */ /* 0x000fe200000006ff */
[----:B-1----:R-:W-:Y:S01]  /*1740*/  ULEA UR4, UR37, UR4, 0x18 ;  /* 0x0000000425047291 */ /* 0x002fe2000f8ec0ff */
[----:B------:R-:W-:Y:S01]  /*1750*/  R2UR UR35, R201 ;  /* 0x00000000c92372ca */ /* 0x000fe200000e0000 */
[----:B------:R-:W-:Y:S01]  /*1760*/  UISETP.GE.U32.AND UP0, UPT, UR15, 0x7f, UPT ;  /* 0x0000007f0f00788c */ /* 0x000fe2000bf06070 */
[----:B------:R-:W-:Y:S01]  /*1770*/  R2UR UR11, R199 ;  /* 0x00000000c70b72ca */ /* 0x000fe200000e0000 */
[----:B------:R-:W-:Y:S01]  /*1780*/  ULEA UR5, UR13, UR4, 0x3 ;  /* 0x000000040d057291 */ /* 0x000fe2000f8e18ff */
[----:B------:R-:W-:-:S08]  /*1790*/  UMOV UR23, URZ ;  /* 0x000000ff00177c82 */ /* 0x000fd00008000000 */
[----:B------:R1:W2:Y:S01]  /*17a0*/  SYNCS.PHASECHK.TRANS64.TRYWAIT P0, [UR5+0x68], R2 ;  /* 0x00006802ff0075a7 */ /* 0x0002a20008001105 */
[----:B------:R-:W-:Y:S02]  /*17b0*/  USHF.L.U32 UR35, UR35, 0x6, URZ ;  /* 0x0000000623237899 */ /* 0x000fe400080006ff */
[----:B------:R-:W-:Y:S01]  /*17c0*/  UIMAD UR11, UR11, 0xb0, URZ ;  /* 0x000000b00b0b78a4 */ /* 0x000fe2000f8e02ff */
[----:B------:R-:W-:Y:S11]  /*17d0*/  BRA.U !UP0, `(.L_x_21) ;  /* 0x0000000108a87547 */ /* 0x000ff6000b800000 */
[----:B------:R-:W-:Y:S01]  /*17e0*/  UMOV UR16, URZ ;  /* 0x000000ff00107c82 */ /* 0x000fe20008000000 */
[----:B------:R-:W-:-:S05]  /*17f0*/  UMOV UR6, UR13 ;  /* 0x0000000d00067c82 */ /* 0x000fca0008000000 */
.L_x_26:
[----:B--2---:R-:W-:Y:S01]  /*1800*/  @!P5 MOV R3, 0x3c00 ;  /* 0x00003c000003d802 */ /* 0x004fe20000000f00 */
[----:B-1----:R-:W-:Y:S01]  /*1810*/  ULEA UR33, UR6, UR4, 0x3 ;  /* 0x0000000406217291 */ /* 0x002fe2000f8e18ff */
[----:B--2---:R-:W-:Y:S11]  /*1820*/  @P0 BRA `(.L_x_22) ;  /* 0x00000000000c0947 */ /* 0x004ff60003800000 */
[----:B------:R-:W-:Y:S04]  /*1830*/  SHF.L.U32 R5, R15, 0x1f, RZ ;  /* 0x0000001f0f057819 */ /* 0x000fe800000006ff */
[----:B------:R-:W2:Y:S02]  /*1840*/  SYNCS.PHASECHK.TRANS64.TRYWAIT P0, [UR33+0x68], R5 ;  /* 0x00006805ff0075a7 */ /* 0x000ea40008001121 */
[----:B--2---:R-:W-:Y:S05]  /*1850*/  @!P0 BRA `(.L_x_23) ;  /* 0x0000007000c08947 */ /* 0x004fea0003800000 */
.L_x_22:
[----:B------:R2:W-:Y:S01]  /*1860*/  @!P5 SYNCS.ARRIVE.TRANS64 RZ, [UR33], R3 ;  /* 0x00000003ffffd9a7 */ /* 0x0005e20008000021 */
[----:B------:R-:W-:Y:S04]  /*1870*/  BSSY.RECONVERGENT B0, `(.L_x_24) ;  /* 0x0000003000007945 */ /* 0x000fe80003800200 */
[----:B------:R-:W-:Y:S05]  /*1880*/  @P4 BRA `(.L_x_25) ;  /* 0x0000000000044947 */ /* 0x000fea0003800000 */
[----:B------:R-:W-:Y:S05]  /*1890*/  BPT.TRAP 0x1 ;  /* 0x000000040000795c */ /* 0x000fea0000300000 */
.L_x_25:
[----:B------:R-:W-:Y:S05]  /*18a0*/  BSYNC.RECONVERGENT B0 ;  /* 0x0000000000007941 */ /* 0x000fea0003800200 */
.L_x_24:
[----:B------:R-:W-:Y:S02]  /*18b0*/  UIADD3 UR13, UPT, UPT, UR6, 0x1, URZ ;  /* 0x00000001060d7890 */ /* 0x000fe4000fffe0ff */
[----:B------:R-:W-:Y:S02]  /*18c0*/  UIADD3 UR18, UP1, UPT, UR24, 0x80, URZ ;  /* 0x0000008018127890 */ /* 0x000fe4000ff3e0ff */
[----:B------:R-:W-:Y:S02]  /*18d0*/  UISETP.NE.AND UP0, UPT, UR13, 0xd, UPT ;  /* 0x0000000d0d00788c */ /* 0x000fe4000bf05270 */
[----:B------:R-:W-:Y:S02]  /*18e0*/  ULEA UR32, UR6, UR4, 0xc ;  /* 0x0000000406207291 */ /* 0x000fe4000f8e60ff */
[----:B------:R-:W-:Y:S02]  /*18f0*/  USEL UR9, URZ, 0x1, UP0 ;  /* 0x00000001ff097887 */ /* 0x000fe40008000000 */
[----:B------:R-:W-:Y:S02]  /*1900*/  USEL UR13, UR13, URZ, UP0 ;  /* 0x000000ff0d0d7287 */ /* 0x000fe40008000000 */
[----:B------:R-:W-:Y:S02]  /*1910*/  USHF.L.U32 UR34, UR16, 0x6, URZ ;  /* 0x0000000610227899 */ /* 0x000fe400080006ff */
[----:B------:R-:W-:Y:S01]  /*1920*/  ULEA UR8, UR13, UR4, 0x3 ;  /* 0x000000040d087291 */ /* 0x000fe2000f8e18ff */
[----:B------:R-:W-:Y:S01]  /*1930*/  LOP3.LUT R15, R15, UR9, RZ, 0x3c, !PT ;  /* 0x000000090f0f7c12 */ /* 0x000fe2000f8e3cff */
[----:B------:R-:W-:Y:S02]  /*1940*/  UIADD3.X UR19, UPT, UPT, URZ, UR25, URZ, UP1, !UPT ;  /* 0x00000019ff137290 */ /* 0x000fe40008ffe4ff */
[----:B------:R-:W-:Y:S01]  /*1950*/  UIADD3 UR32, UPT, UPT, UR32, 0x5a80, URZ ;  /* 0x00005a8020207890 */ /* 0x000fe2000fffe0ff */
[----:B-1----:R-:W-:Y:S01]  /*1960*/  SHF.L.U32 R2, R15, 0x1f, RZ ;  /* 0x0000001f0f027819 */ /* 0x002fe200000006ff */
[----:B------:R-:W-:Y:S02]  /*1970*/  UIMAD UR5, UR6, 0x2c00, UR4 ;  /* 0x00002c00060578a4 */ /* 0x000fe4000f8e0204 */
[----:B------:R-:W-:Y:S01]  /*1980*/  UIADD3 UR26, UP0, UPT, UR24, 0x180, URZ ;  /* 0x00000180181a7890 */ /* 0x000fe2000ff1e0ff */
[----:B------:R1:W1:Y:S01]  /*1990*/  SYNCS.PHASECHK.TRANS64.TRYWAIT P0, [UR8+0x68], R2 ;  /* 0x00006802ff0075a7 */ /* 0x0002620008001108 */
[----:B------:R-:W-:Y:S01]  /*19a0*/  UMOV UR28, 0x0 ;  /* 0x00000000001c7882 */ /* 0x000fe20000000000 */
[----:B------:R-:W-:Y:S01]  /*19b0*/  UMOV UR29, 0x10000000 ;  /* 0x10000000001d7882 */ /* 0x000fe20000000000 */
[----:B------:R-:W-:Y:S01]  /*19c0*/  UIADD3 UR8, UPT, UPT, UR5, 0x12a80, URZ ;  /* 0x00012a8005087890 */ /* 0x000fe2000fffe0ff */
[----:B------:R1:W-:Y:S01]  /*19d0*/  UTMALDG.3D [UR32], [UR18], desc[UR28] ;  /* 0x00001c20120075b4 */ /* 0x0003e20008011000 */
[----:B------:R-:W-:Y:S02]  /*19e0*/  UIADD3.X UR27, UPT, UPT, URZ, UR25, URZ, UP0, !UPT ;  /* 0x00000019ff1b7290 */ /* 0x000fe400087fe4ff */
[----:B------:R-:W-:Y:S01]  /*19f0*/  UIADD3 UR16, UPT, UPT, UR16, 0x1, URZ ;  /* 0x0000000110107890 */ /* 0x000fe2000fffe0ff */
[----:B------:R-:W-:Y:S01]  /*1a00*/  UMOV UR12, UR36 ;  /* 0x00000024000c7c82 */ /* 0x000fe20008000000 */
[----:B------:R-:W-:Y:S01]  /*1a10*/  UMOV UR9, UR33 ;  /* 0x0000002100097c82 */ /* 0x000fe20008000000 */
[----:B------:R-:W-:Y:S01]  /*1a20*/  UMOV UR10, UR34 ;  /* 0x00000022000a7c82 */ /* 0x000fe20008000000 */
[----:B------:R-:W-:Y:S03]  /*1a30*/  UISETP.NE.AND UP0, UPT, UR16, UR7, UPT ;  /* 0x000000071000728c */ /* 0x000fe6000bf05270 */
[----:B------:R1:W-:Y:S01]  /*1a40*/  UTMALDG.3D [UR8], [UR26], desc[UR28] ;  /* 0x00001c081a0075b4 */ /* 0x0003e20008011000 */
[----:B------:R-:W-:Y:S01]  /*1a50*/  UMOV UR23, UR7 ;  /* 0x0000000700177c82 */ /* 0x000fe20008000000 */
[----:B------:R-:W-:Y:S04]  /*1a60*/  UMOV UR6, UR13 ;  /* 0x0000000d00067c82 */ /* 0x000fe80008000000 */
[----:B------:R-:W-:Y:S05]  /*1a70*/  BRA.U UP0, `(.L_x_26) ;  /* 0xfffffffd00607547 */ /* 0x000fea000b83ffff */
.L_x_21:
[----:B------:R-:W-:Y:S01]  /*1a80*/  ULEA UR5, UR13, UR4, 0x3 ;  /* 0x000000040d057291 */ /* 0x000fe2000f8e18ff */
[----:B-1----:R-:W-:Y:S01]  /*1a90*/  SHF.L.U32 R2, R15, 0x1f, RZ ;  /* 0x0000001f0f027819 */ /* 0x002fe200000006ff */
[----:B------:R-:W-:Y:S01]  /*1aa0*/  @!P1 SYNCS.ARRIVE.TRANS64.A1T0 RZ, [UR4+0xe8], RZ ;  /* 0x0000e8ffffff99a7 */ /* 0x000fe20008100004 */
[----:B------:R-:W-:-:S06]  /*1ab0*/  UISETP.GT.AND UP0, UPT, UR22, UR21, UPT ;  /* 0x000000151600728c */ /* 0x000fcc000bf04270 */
[----:B--2---:R1:W2:Y:S03]  /*1ac0*/  SYNCS.PHASECHK.TRANS64.TRYWAIT P0, [UR5+0x68], R2 ;  /* 0x00006802ff0075a7 */ /* 0x0042a60008001105 */
[----:B------:R-:W-:Y:S05]  /*1ad0*/  BRA.U !UP0, `(.L_x_27) ;  /* 0x0000000108ac7547 */ /* 0x000fea000b800000 */
[----:B------:R-:W-:Y:S01]  /*1ae0*/  UIADD3 UR26, UPT, UPT, UR14, UR23, URZ ;  /* 0x000000170e1a7290 */ /* 0x000fe2000fffe0ff */
[----:B------:R-:W-:-:S11]  /*1af0*/  UMOV UR6, UR13 ;  /* 0x0000000d00067c82 */ /* 0x000fd60008000000 */
.L_x_32:
[----:B--2---:R-:W-:Y:S01]  /*1b00*/  @!P5 MOV R3, 0x3c00 ;  /* 0x00003c000003d802 */ /* 0x004fe20000000f00 */
[----:B-1----:R-:W-:Y:S01]  /*1b10*/  ULEA UR17, UR6, UR4, 0x3 ;  /* 0x0000000406117291 */ /* 0x002fe2000f8e18ff */
[----:B--2---:R-:W-:Y:S11]  /*1b20*/  @P0 BRA `(.L_x_28) ;  /* 0x00000000000c0947 */ /* 0x004ff60003800000 */
[----:B------:R-:W-:Y:S04]  /*1b30*/  SHF.L.U32 R5, R15, 0x1f, RZ ;  /* 0x0000001f0f057819 */ /* 0x000fe800000006ff */
[----:B------:R-:W2:Y:S02]  /*1b40*/  SYNCS.PHASECHK.TRANS64.TRYWAIT P0, [UR17+0x68], R5 ;  /* 0x00006805ff0075a7 */ /* 0x000ea40008001111 */
[----:B--2---:R-:W-:Y:S05]  /*1b50*/  @!P0 BRA `(.L_x_29) ;  /* 0x0000007000188947 */ /* 0x004fea0003800000 */
.L_x_28:
[----:B------:R2:W-:Y:S01]  /*1b60*/  @!P5 SYNCS.ARRIVE.TRANS64 RZ, [UR17], R3 ;  /* 0x00000003ffffd9a7 */ /* 0x0005e20008000011 */
[----:B------:R-:W-:Y:S04]  /*1b70*/  BSSY.RECONVERGENT B0, `(.L_x_30) ;  /* 0x0000003000007945 */ /* 0x000fe80003800200 */
[----:B------:R-:W-:Y:S05]  /*1b80*/  @P4 BRA `(.L_x_31) ;  /* 0x0000000000044947 */ /* 0x000fea0003800000 */
[----:B------:R-:W-:Y:S05]  /*1b90*/  BPT.TRAP 0x1 ;  /* 0x000000040000795c */ /* 0x000fea0000300000 */
.L_x_31:
[----:B------:R-:W-:Y:S05]  /*1ba0*/  BSYNC.RECONVERGENT B0 ;  /* 0x0000000000007941 */ /* 0x000fea0003800200 */
.L_x_30:
[----:B------:R-:W-:Y:S02]  /*1bb0*/  UIADD3 UR13, UPT, UPT, UR6, 0x1, URZ ;  /* 0x00000001060d7890 */ /* 0x000fe4000fffe0ff */
[----:B------:R-:W-:Y:S02]  /*1bc0*/  ULEA UR16, UR6, UR4, 0xc ;  /* 0x0000000406107291 */ /* 0x000fe4000f8e60ff */
[----:B------:R-:W-:Y:S02]  /*1bd0*/  UISETP.NE.AND UP0, UPT, UR13, 0xd, UPT ;  /* 0x0000000d0d00788c */ /* 0x000fe4000bf05270 */
[----:B------:R-:W-:Y:S02]  /*1be0*/  UIADD3 UR32, UP1, UPT, UR24, 0x80, URZ ;  /* 0x0000008018207890 */ /* 0x000fe4000ff3e0ff */
[----:B------:R-:W-:Y:S02]  /*1bf0*/  USEL UR9, URZ, 0x1, UP0 ;  /* 0x00000001ff097887 */ /* 0x000fe40008000000 */
[----:B------:R-:W-:Y:S02]  /*1c00*/  USEL UR13, UR13, URZ, UP0 ;  /* 0x000000ff0d0d7287 */ /* 0x000fe40008000000 */
[----:B------:R-:W-:Y:S02]  /*1c10*/  USHF.L.U32 UR18, UR23, 0x6, URZ ;  /* 0x0000000617127899 */ /* 0x000fe400080006ff */
[----:B------:R-:W-:Y:S01]  /*1c20*/  ULEA UR8, UR13, UR4, 0x3 ;  /* 0x000000040d087291 */ /* 0x000fe2000f8e18ff */
[----:B------:R-:W-:Y:S01]  /*1c30*/  LOP3.LUT R15, R15, UR9, RZ, 0x3c, !PT ;  /* 0x000000090f0f7c12 */ /* 0x000fe2000f8e3cff */
[----:B------:R-:W-:Y:S02]  /*1c40*/  UIADD3 UR16, UPT, UPT, UR16, 0x5a80, URZ ;  /* 0x00005a8010107890 */ /* 0x000fe4000fffe0ff */
[----:B------:R-:W-:Y:S01]  /*1c50*/  UIADD3.X UR33, UPT, UPT, URZ, UR25, URZ, UP1, !UPT ;  /* 0x00000019ff217290 */ /* 0x000fe20008ffe4ff */
[----:B-1----:R-:W-:Y:S01]  /*1c60*/  SHF.L.U32 R2, R15, 0x1f, RZ ;  /* 0x0000001f0f027819 */ /* 0x002fe200000006ff */
[----:B------:R-:W-:Y:S02]  /*1c70*/  UIMAD UR5, UR6, 0x2c00, UR4 ;  /* 0x00002c00060578a4 */ /* 0x000fe4000f8e0204 */
[----:B------:R-:W-:Y:S01]  /*1c80*/  UIADD3 UR30, UP0, UPT, UR24, 0x180, URZ ;  /* 0x00000180181e7890 */ /* 0x000fe2000ff1e0ff */
[----:B------:R1:W1:Y:S01]  /*1c90*/  SYNCS.PHASECHK.TRANS64.TRYWAIT P0, [UR8+0x68], R2 ;  /* 0x00006802ff0075a7 */ /* 0x0002620008001108 */
[----:B------:R-:W-:Y:S01]  /*1ca0*/  UIADD3 UR8, UPT, UPT, UR5, 0x12a80, URZ ;  /* 0x00012a8005087890 */ /* 0x000fe2000fffe0ff */
[----:B------:R-:W-:Y:S01]  /*1cb0*/  UMOV UR28, 0x0 ;  /* 0x00000000001c7882 */ /* 0x000fe20000000000 */
[----:B------:R-:W-:Y:S01]  /*1cc0*/  UMOV UR29, 0x10000000 ;  /* 0x10000000001d7882 */ /* 0x000fe20000000000 */
[----:B------:R-:W-:Y:S01]  /*1cd0*/  UMOV UR19, UR35 ;  /* 0x0000002300137c82 */ /* 0x000fe20008000000 */
[----:B------:R-:W-:Y:S01]  /*1ce0*/  UMOV UR20, UR36 ;  /* 0x0000002400147c82 */ /* 0x000fe20008000000 */
[----:B------:R-:W-:Y:S01]  /*1cf0*/  UIADD3.X UR31, UPT, UPT, URZ, UR25, URZ, UP0, !UPT ;  /* 0x00000019ff1f7290 */ /* 0x000fe200087fe4ff */
[----:B------:R1:W-:Y:S01]  /*1d00*/  UTMALDG.3D [UR16], [UR32], desc[UR28] ;  /* 0x00001c10200075b4 */ /* 0x0003e20008011000 */
[----:B------:R-:W-:Y:S01]  /*1d10*/  UIADD3 UR23, UPT, UPT, UR23, 0x1, URZ ;  /* 0x0000000117177890 */ /* 0x000fe2000fffe0ff */
[----:B------:R-:W-:Y:S01]  /*1d20*/  UMOV UR12, UR36 ;  /* 0x00000024000c7c82 */ /* 0x000fe20008000000 */
[----:B------:R-:W-:Y:S01]  /*1d30*/  UMOV UR9, UR17 ;  /* 0x0000001100097c82 */ /* 0x000fe20008000000 */
[----:B------:R-:W-:Y:S01]  /*1d40*/  UMOV UR10, UR18 ;  /* 0x00000012000a7c82 */ /* 0x000fe20008000000 */
[----:B------:R-:W-:Y:S03]  /*1d50*/  UISETP.NE.AND UP0, UPT, UR23, UR26, UPT ;  /* 0x0000001a1700728c */ /* 0x000fe6000bf05270 */
[----:B------:R1:W-:Y:S01]  /*1d60*/  UTMALDG.3D [UR8], [UR30], desc[UR28] ;  /* 0x00001c081e0075b4 */ /* 0x0003e20008011000 */
[----:B------:R-:W-:Y:S05]  /*1d70*/  UMOV UR6, UR13 ;  /* 0x0000000d00067c82 */ /* 0x000fea0008000000 */
[----:B------:R-:W-:Y:S05]  /*1d80*/  BRA.U UP0, `(.L_x_32) ;  /* 0xfffffffd005c7547 */ /* 0x000fea000b83ffff */
.L_x_27:
[----:B-1----:R-:W-:Y:S01]  /*1d90*/  LEA R2, R14, UR4, 0x3 ;  /* 0x000000040e027c11 */ /* 0x002fe2000f8e18ff */
[----:B------:R-:W-:Y:S01]  /*1da0*/  NOP ;  /* 0x0000000000007918 */ /* 0x000fe20000000000 */
[----:B--2---:R-:W-:Y:S02]  /*1db0*/  SHF.L.U32 R3, R12, 0x1f, RZ ;  /* 0x0000001f0c037819 */ /* 0x004fe400000006ff */
[----:B------:R-:W-:Y:S02]  /*1dc0*/  LEA R4, R14, UR4, 0x4 ;  /* 0x000000040e047c11 */ /* 0x000fe4000f8e20ff */
[----:B------:R-:W1:Y:S02]  /*1dd0*/  SYNCS.PHASECHK.TRANS64.TRYWAIT P0, [R2+URZ+0xf0], R3 ;  /* 0x0000f003020075a7 */ /* 0x000e6400080011ff */
[----:B-1----:R-:W-:Y:S05]  /*1de0*/  @!P0 BRA `(.L_x_33) ;  /* 0x0000006c008c8947 */ /* 0x002fea0003800000 */
.L_x_113:
[----:B------:R-:W2:Y:S01]  /*1df0*/  LDS.128 R4, [R4+0x180] ;  /* 0x0001800004047984 */ /* 0x000ea20000000c00 */
[----:B---3--:R-:W-:Y:S01]  /*1e00*/  ISETP.GE.AND P0, PT, R22, 0x1, PT ;  /* 0x000000011600780c */ /* 0x008fe20003f06270 */
[----:B-1----:R-:W-:Y:S01]  /*1e10*/  VIADD R2, R2, 0x100 ;  /* 0x0000010002027836 */ /* 0x002fe20000000000 */
[----:B------:R-:W-:Y:S01]  /*1e20*/  @!PT LDS RZ, [RZ] ;  /* 0x00000000fffff984 */ /* 0x000fe20000000800 */
[----:B------:R-:W-:Y:S01]  /*1e30*/  @!PT LDS RZ, [RZ] ;  /* 0x00000000fffff984 */ /* 0x000fe20000000800 */
[----:B------:R-:W-:Y:S01]  /*1e40*/  @!PT LDS RZ, [RZ] ;  /* 0x00000000fffff984 */ /* 0x000fe20000000800 */
[----:B------:R-:W-:Y:S01]  /*1e50*/  @!PT LDS RZ, [RZ] ;  /* 0x00000000fffff984 */ /* 0x000fe20000000800 */
[----:B------:R1:W-:Y:S06]  /*1e60*/  MEMBAR.ALL.CTA ;  /* 0x0000000000007992 */ /* 0x0003ec0000008000 */
[----:B-1----:R-:W1:Y:S01]  /*1e70*/  FENCE.VIEW.ASYNC.S ;  /* 0x00000000000073c6 */ /* 0x002e620000000000 */
[----:B------:R-:W-:-:S04]  /*1e80*/  PRMT R2, RZ, 0x654, R2 ;  /* 0x00000654ff027816 */ /* 0x000fc80000000002 */
[----:B-1----:R1:W-:Y:S01]  /*1e90*/  SYNCS.ARRIVE.TRANS64.RED.A1T0 RZ, [R2+URZ], RZ ;  /* 0x000000ff02ff79a7 */ /* 0x0023e200081004ff */
[----:B--2---:R-:W-:-:S13]  /*1ea0*/  LOP3.LUT P2, RZ, R6, 0x1, RZ, 0xc0, !PT ;  /* 0x0000000106ff7812 */ /* 0x004fda000784c0ff */
[----:B------:R-:W-:Y:S01]  /*1eb0*/  @P2 SHF.R.U32.HI R3, RZ, 0x10, R5 ;  /* 0x00000010ff032819 */ /* 0x000fe20000011605 */
[----:B------:R-:W-:Y:S01]  /*1ec0*/  VOTEU.ANY UP0, P2 ;  /* 0x0000000000ff7886 */ /* 0x000fe20001000100 */
[----:B------:R-:W-:Y:S02]  /*1ed0*/  @P2 MOV R13, R4 ;  /* 0x00000004000d2202 */ /* 0x000fe40000000f00 */
[----:B------:R-:W-:Y:S02]  /*1ee0*/  @P2 R2UR.BROADCAST UR5, R3 ;  /* 0x00000000030522ca */ /* 0x000fe400008e0000 */
[----:B------:R-:W-:-:S11]  /*1ef0*/  @P2 LOP3.LUT R11, R5, 0xffff, RZ, 0xc0, !PT ;  /* 0x0000ffff050b2812 */ /* 0x000fd600078ec0ff */
[----:B------:R-:W-:Y:S01]  /*1f00*/  @UP0 UMOV UR36, UR5 ;  /* 0x0000000500240c82 */ /* 0x000fe20008000000 */
[----:B-1----:R-:W-:Y:S05]  /*1f10*/  @!P0 BRA `(.L_x_34) ;  /* 0x0000000000b88947 */ /* 0x002fea0003800000 */
[----:B------:R-:W4:Y:S01]  /*1f20*/  LDC.64 R4, c[0x0][0xb18] ;  /* 0x0002c600ff047b82 */ /* 0x000f220000000a00 */
[----:B------:R-:W-:-:S07]  /*1f30*/  ISETP.NE.AND P3, PT, R22, 0x1, PT ;  /* 0x000000011600780c */ /* 0x000fce0003f65270 */
[----:B------:R-:W1:Y:S08]  /*1f40*/  LDC.64 R6, c[0x0][0xb10] ;  /* 0x0002c400ff067b82 */ /* 0x000e700000000a00 */
[----:B------:R-:W2:Y:S08]  /*1f50*/  LDC R16, c[0x0][0xb20] ;  /* 0x0002c800ff107b82 */ /* 0x000eb00000000800 */
[----:B------:R-:W3:Y:S01]  /*1f60*/  LDC R18, c[0x0][0xb0c] ;  /* 0x0002c300ff127b82 */ /* 0x000ee20000000800 */
[----:B----4-:R-:W-:Y:S01]  /*1f70*/  IMAD.HI.U32 R17, R0, R5, RZ ;  /* 0x0000000500117227 */ /* 0x010fe200078e00ff */
[----:B------:R-:W-:-:S03]  /*1f80*/  ISETP.NE.AND P0, PT, R4, 0x1, PT ;  /* 0x000000010400780c */ /* 0x000fc60003f05270 */
[----:B------:R-:W-:-:S03]  /*1f90*/  IMAD.HI.U32 R5, R11, R5, RZ ;  /* 0x000000050b057227 */ /* 0x000fc600078e00ff */
[----:B------:R-:W4:Y:S01]  /*1fa0*/  LDC.64 R2, c[0x0][0xb28] ;  /* 0x0002ca00ff027b82 */ /* 0x000f220000000a00 */
[----:B-1----:R-:W-:-:S04]  /*1fb0*/  IMAD.HI.U32 R20, R9, R6, RZ ;  /* 0x0000000609147227 */ /* 0x002fc800078e00ff */
[----:B------:R-:W-:Y:S01]  /*1fc0*/  IMAD.HI.U32 R24, R13, R6, RZ ;  /* 0x000000060d187227 */ /* 0x000fe200078e00ff */
[----:B------:R-:W-:Y:S02]  /*1fd0*/  SHF.R.U32.HI R20, RZ, R7, R20 ;  /* 0x00000007ff147219 */ /* 0x000fe40000011614 */
[-C--:B--2---:R-:W-:Y:S02]  /*1fe0*/  SHF.R.U32.HI R17, RZ, R16.reuse, R17 ;  /* 0x00000010ff117219 */ /* 0x084fe40000011611 */
[----:B------:R-:W-:Y:S02]  /*1ff0*/  SHF.R.U32.HI R16, RZ, R16, R5 ;  /* 0x00000010ff107219 */ /* 0x000fe40000011605 */
[----:B------:R-:W-:Y:S02]  /*2000*/  SEL R17, R0, R17, !P0 ;  /* 0x0000001100117207 */ /* 0x000fe40004000000 */
[----:B------:R-:W-:Y:S02]  /*2010*/  SHF.R.U32.HI R24, RZ, R7, R24 ;  /* 0x00000007ff187219 */ /* 0x000fe40000011618 */
[----:B---3--:R-:W-:-:S02]  /*2020*/  ISETP.NE.AND P1, PT, R18, 0x1, PT ;  /* 0x000000011200780c */ /* 0x008fc40003f25270 */
[----:B------:R-:W-:Y:S02]  /*2030*/  SEL R5, R11, R16, !P0 ;  /* 0x000000100b057207 */ /* 0x000fe40004000000 */
[----:B------:R-:W-:Y:S02]  /*2040*/  SEL R19, R9, R20, !P1 ;  /* 0x0000001409137207 */ /* 0x000fe40004800000 */
[----:B------:R-:W-:Y:S01]  /*2050*/  SEL R7, R13, R24, !P1 ;  /* 0x000000180d077207 */ /* 0x000fe20004800000 */
[----:B----4-:R-:W-:-:S04]  /*2060*/  IMAD.HI.U32 R20, R17, R2, RZ ;  /* 0x0000000211147227 */ /* 0x010fc800078e00ff */
        /* <DEDUP_REMOVED lines=10> */
[----:B------:R-:W-:-:S04]  /*2110*/  @!P0 IMAD.HI.U32 R16, R7, R2, RZ ;  /* 0x0000000207108227 */ /* 0x000fc800078e00ff */
[----:B------:R-:W-:Y:S01]  /*2120*/  IMAD.MOV R2, RZ, RZ, -R6 ;  /* 0x000000ffff027224 */ /* 0x000fe200078e0a06 */
[----:B------:R-:W-:-:S03]  /*2130*/  @!P0 SHF.R.U32.HI R16, RZ, R3, R16 ;  /* 0x00000003ff108219 */ /* 0x000fc60000011610 */
[----:B------:R-:W-:Y:S01]  /*2140*/  IMAD R2, R22, R2, R5 ;  /* 0x0000000216027224 */ /* 0x000fe200078e0205 */
        /* <DEDUP_REMOVED lines=11> */
.L_x_34:
[----:B------:R-:W1:Y:S02]  /*2200*/  LDCU UR5, c[0x0][0xb30] ;  /* 0x00016600ff0577ac */ /* 0x000e640008000800 */
[----:B-1----:R-:W-:-:S09]  /*2210*/  UISETP.NE.AND UP0, UPT, UR5, 0x1, UPT ;  /* 0x000000010500788c */ /* 0x002fd2000bf05270 */
[----:B------:R-:W-:Y:S05]  /*2220*/  BRA.U UP0, `(.L_x_35) ;  /* 0x0000000100407547 */ /* 0x000fea000b800000 */
[----:B------:R-:W1:Y:S08]  /*2230*/  LDC.64 R4, c[0x0][0xb10] ;  /* 0x0002c400ff047b82 */ /* 0x000e700000000a00 */
[----:B------:R-:W2:Y:S08]  /*2240*/  LDC.64 R2, c[0x0][0xb18] ;  /* 0x0002c600ff027b82 */ /* 0x000eb00000000a00 */
[----:B------:R-:W3:Y:S08]  /*2250*/  LDC R6, c[0x0][0xb20] ;  /* 0x0002c800ff067b82 */ /* 0x000ef00000000800 */
[----:B------:R-:W4:Y:S01]  /*2260*/  LDC R16, c[0x0][0xb0c] ;  /* 0x0002c300ff107b82 */ /* 0x000f220000000800 */
[----:B-1----:R-:W-:-:S05]  /*2270*/  IMAD.HI.U32 R4, R13, R4, RZ ;  /* 0x000000040d047227 */ /* 0x002fca00078e00ff */
[----:B------:R-:W-:Y:S01]  /*2280*/  SHF.R.U32.HI R4, RZ, R5, R4 ;  /* 0x00000005ff047219 */ /* 0x000fe20000011604 */
[----:B--2---:R-:W-:Y:S01]  /*2290*/  IMAD.HI.U32 R3, R11, R3, RZ ;  /* 0x000000030b037227 */ /* 0x004fe200078e00ff */
[----:B------:R-:W-:-:S04]  /*22a0*/  ISETP.NE.AND P0, PT, R2, 0x1, PT ;  /* 0x000000010200780c */ /* 0x000fc80003f05270 */
[----:B---3--:R-:W-:-:S04]  /*22b0*/  SHF.R.U32.HI R6, RZ, R6, R3 ;  /* 0x00000006ff067219 */ /* 0x008fc80000011603 */
[----:B------:R-:W-:Y:S02]  /*22c0*/  SEL R3, R11, R6, !P0 ;  /* 0x000000060b037207 */ /* 0x000fe40004000000 */
[----:B----4-:R-:W-:-:S04]  /*22d0*/  ISETP.NE.AND P1, PT, R16, 0x1, PT ;  /* 0x000000011000780c */ /* 0x010fc80003f25270 */
[----:B------:R-:W-:-:S05]  /*22e0*/  SEL R4, R13, R4, !P1 ;  /* 0x000000040d047207 */ /* 0x000fca0004800000 */
[----:B------:R-:W-:Y:S02]  /*22f0*/  IMAD.IADD R5, R3, 0x1, -R4 ;  /* 0x0000000103057824 */ /* 0x000fe400078e0a04 */
[----:B------:R-:W-:Y:S02]  /*2300*/  IMAD.IADD R3, R4, 0x1, -R3 ;  /* 0x0000000104037824 */ /* 0x000fe400078e0a03 */
[----:B------:R-:W-:Y:S02]  /*2310*/  IMAD R13, R5, R16, R13 ;  /* 0x00000010050d7224 */ /* 0x000fe400078e020d */
[----:B------:R-:W-:-:S07]  /*2320*/  IMAD R11, R3, R2, R11 ;  /* 0x00000002030b7224 */ /* 0x000fce00078e020b */
.L_x_35:
[----:B------:R-:W-:Y:S01]  /*2330*/  VIADD R14, R14, 0x1 ;  /* 0x000000010e0e7836 */ /* 0x000fe20000000000 */
[----:B------:R-:W-:Y:S01]  /*2340*/  PLOP3.LUT P1, PT, PT, PT, PT, 0x80, 0x8 ;  /* 0x000000000008781c */ /* 0x000fe20003f2f070 */
[----:B------:R-:W-:Y:S02]  /*2350*/  IMAD.IADD R201, R13, 0x1, R200 ;  /* 0x000000010dc97824 */ /* 0x000fe400078e02c8 */
[----:B------:R-:W-:Y:S01]  /*2360*/  IMAD.IADD R199, R11, 0x1, R198 ;  /* 0x000000010bc77824 */ /* 0x000fe200078e02c6 */
[----:B------:R-:W-:-:S04]  /*2370*/  ISETP.NE.AND P0, PT, R14, 0x2, PT ;  /* 0x000000020e00780c */ /* 0x000fc80003f05270 */
[----:B------:R-:W-:Y:S02]  /*2380*/  SEL R3, RZ, 0x1, P0 ;  /* 0x00000001ff037807 */ /* 0x000fe40000000000 */
[----:B------:R-:W-:Y:S02]  /*2390*/  SEL R14, R14, RZ, P0 ;  /* 0x000000ff0e0e7207 */ /* 0x000fe40000000000 */
[----:B------:R-:W-:Y:S01]  /*23a0*/  LOP3.LUT R12, R12, R3, RZ, 0x3c, !PT ;  /* 0x000000030c0c7212 */ /* 0x000fe200078e3cff */
[----:B------:R-:W-:Y:S06]  /*23b0*/  @P2 BRA `(.L_x_36) ;  /* 0xfffffff000982947 */ /* 0x000fec000383ffff */
[----:B------:R-:W-:Y:S01]  /*23c0*/  UIADD3 UR4, UPT, UPT, UR4, 0x68, URZ ;  /* 0x0000006804047890 */ /* 0x000fe2000fffe0ff */
[----:B------:R-:W-:-:S03]  /*23d0*/  SHF.L.U32 R3, R15, 0x1f, RZ ;  /* 0x0000001f0f037819 */ /* 0x000fc600000006ff */
[----:B------:R-:W-:-:S09]  /*23e0*/  ULEA UR5, UR13, UR4, 0x3 ;  /* 0x000000040d057291 */ /* 0x000fd2000f8e18ff */
[----:B------:R-:W1:Y:S02]  /*23f0*/  SYNCS.PHASECHK.TRANS64.TRYWAIT P0, [UR5], R3 ;  /* 0x00000003ff0075a7 */ /* 0x000e640008001105 */
[----:B-1----:R-:W-:Y:S05]  /*2400*/  @!P0 BRA `(.L_x_37) ;  /* 0x0000006800188947 */ /* 0x002fea0003800000 */
.L_x_115:
[----:B------:R-:W-:-:S04]  /*2410*/  UIADD3 UR6, UPT, UPT, UR13, 0x1, URZ ;  /* 0x000000010d067890 */ /* 0x000fc8000fffe0ff */
[----:B------:R-:W-:-:S04]  /*2420*/  UISETP.NE.AND UP0, UPT, UR6, 0xd, UPT ;  /* 0x0000000d0600788c */ /* 0x000fc8000bf05270 */
[----:B------:R-:W-:Y:S02]  /*2430*/  USEL UR7, URZ, 0x1, UP0 ;  /* 0x00000001ff077887 */ /* 0x000fe40008000000 */
[----:B------:R-:W-:-:S04]  /*2440*/  USEL UR6, UR6, URZ, UP0 ;  /* 0x000000ff06067287 */ /* 0x000fc80008000000 */
[----:B------:R-:W-:Y:S01]  /*2450*/  ULEA UR5, UR6, UR4, 0x3 ;  /* 0x0000000406057291 */ /* 0x000fe2000f8e18ff */
[----:B------:R-:W-:-:S04]  /*2460*/  LOP3.LUT R2, R15, UR7, RZ, 0x3c, !PT ;  /* 0x000000070f027c12 */ /* 0x000fc8000f8e3cff */
[----:B-1----:R-:W-:-:S04]  /*2470*/  SHF.L.U32 R3, R2, 0x1f, RZ ;  /* 0x0000001f02037819 */ /* 0x002fc800000006ff */
[----:B------:R-:W1:Y:S02]  /*2480*/  SYNCS.PHASECHK.TRANS64.TRYWAIT P0, [UR5], R3 ;  /* 0x00000003ff0075a7 */ /* 0x000e640008001105 */
[----:B-1----:R-:W-:Y:S05]  /*2490*/  @!P0 BRA `(.L_x_38) ;  /* 0x00000068000c8947 */ /* 0x002fea0003800000 */
.L_x_117:
        /* <DEDUP_REMOVED lines=9> */
.L_x_119:
        /* <DEDUP_REMOVED lines=9> */
.L_x_121:
        /* <DEDUP_REMOVED lines=9> */
.L_x_123:
        /* <DEDUP_REMOVED lines=9> */
.L_x_125:
        /* <DEDUP_REMOVED lines=9> */
.L_x_127:
        /* <DEDUP_REMOVED lines=9> */
.L_x_129:
        /* <DEDUP_REMOVED lines=9> */
.L_x_131:
        /* <DEDUP_REMOVED lines=9> */
.L_x_133:
        /* <DEDUP_REMOVED lines=9> */
.L_x_135:
        /* <DEDUP_REMOVED lines=9> */
.L_x_137:
[----:B------:R-:W-:-:S04]  /*2a40*/  UIADD3 UR6, UPT, UPT, UR6, 0x1, URZ ;  /* 0x0000000106067890 */ /* 0x000fc8000fffe0ff */
[----:B------:R-:W-:-:S04]  /*2a50*/  UISETP.NE.AND UP0, UPT, UR6, 0xd, UPT ;  /* 0x0000000d0600788c */ /* 0x000fc8000bf05270 */
[----:B------:R-:W-:Y:S02]  /*2a60*/  USEL UR5, URZ, 0x1, UP0 ;  /* 0x00000001ff057887 */ /* 0x000fe40008000000 */
[----:B------:R-:W-:-:S04]  /*2a70*/  USEL UR6, UR6, URZ, UP0 ;  /* 0x000000ff06067287 */ /* 0x000fc80008000000 */
[----:B------:R-:W-:Y:S01]  /*2a80*/  ULEA UR6, UR6, UR4, 0x3 ;  /* 0x0000000406067291 */ /* 0x000fe2000f8e18ff */
[----:B-1----:R-:W-:-:S04]  /*2a90*/  LOP3.LUT R3, R2, UR5, RZ, 0x3c, !PT ;  /* 0x0000000502037c12 */ /* 0x002fc8000f8e3cff */
[----:B------:R-:W-:Y:S01]  /*2aa0*/  SHF.L.U32 R3, R3, 0x1f, RZ ;  /* 0x0000001f03037819 */ /* 0x000fe200000006ff */
[----:B----4-:R-:W-:-:S07]  /*2ab0*/  IMAD.U32 R0, RZ, RZ, UR6 ;  /* 0x00000006ff007e24 */ /* 0x010fce000f8e00ff */
.L_x_49:
[----:B-1----:R1:W2:Y:S02]  /*2ac0*/  SYNCS.PHASECHK.TRANS64.TRYWAIT P0, [R0+URZ], R3 ;  /* 0x00000003000075a7 */ /* 0x0022a400080011ff */
[----:B--2---:R-:W-:Y:S05]  /*2ad0*/  @!P0 NANOSLEEP.SYNCS 0x989680 ;  /* 0x009896800000895d */ /* 0x004fea0003900000 */
[----:B------:R-:W2:Y:S02]  /*2ae0*/  @!P0 SYNCS.PHASECHK.TRANS64 P0, [R0+URZ], R3 ;  /* 0x00000003000085a7 */ /* 0x000ea400080010ff */
[----:B--2---:R-:W-:Y:S05]  /*2af0*/  @P0 EXIT ;  /* 0x000000000000094d */ /* 0x004fea0003800000 */
[----:B------:R-:W-:Y:S05]  /*2b00*/  BRA `(.L_x_49) ;  /* 0xfffffffc00ec7947 */ /* 0x000fea000383ffff */
.L_x_18:
[----:B------:R-:W-:-:S04]  /*2b10*/  UISETP.NE.AND UP1, UPT, UR37, URZ, UPT ;  /* 0x000000ff2500728c */ /* 0x000fc8000bf25270 */
[----:B------:R-:W-:-:S09]  /*2b20*/  UISETP.NE.OR UP1, UPT, UR8, 0x1, UP1 ;  /* 0x000000010800788c */ /* 0x000fd20008f25670 */
[----:B------:R-:W-:Y:S05]  /*2b30*/  BRA.U UP1, `(.L_x_50) ;  /* 0x0000000501487547 */ /* 0x000fea000b800000 */
[----:B------:R-:W-:Y:S01]  /*2b40*/  ISETP.NE.AND P2, PT, R2, RZ, PT ;  /* 0x000000ff0200720c */ /* 0x000fe20003f45270 */
[----:B------:R-:W-:Y:S01]  /*2b50*/  IMAD.MOV.U32 R12, RZ, RZ, 0x1 ;  /* 0x00000001ff0c7424 */ /* 0x000fe200078e00ff */
[----:B------:R-:W-:Y:S02]  /*2b60*/  CS2R R10, SRZ ;  /* 0x00000000000a7805 */ /* 0x000fe4000001ff00 */
[----:B------:R-:W-:Y:S01]  /*2b70*/  CS2R R8, SRZ ;  /* 0x0000000000087805 */ /* 0x000fe2000001ff00 */
[----:B------:R-:W-:Y:S01]  /*2b80*/  UMOV UR4, 0x400 ;  /* 0x0000040000047882 */ /* 0x000fe20000000000 */
[----:B------:R-:W-:Y:S01]  /*2b90*/  UMOV UR6, URZ ;  /* 0x000000ff00067c82 */ /* 0x000fe20008000000 */
[----:B------:R-:W-:-:S12]  /*2ba0*/  ULEA UR37, UR37, UR4, 0x18 ;  /* 0x0000000425257291 */ /* 0x000fd8000f8ec0ff */
.L_x_54:
[----:B------:R-:W-:Y:S02]  /*2bb0*/  LEA R0, R8, UR37, 0x3 ;  /* 0x0000002508007c11 */ /* 0x000fe4000f8e18ff */
[----:B------:R-:W-:-:S03]  /*2bc0*/  SHF.L.U32 R5, R9, 0x1f, RZ ;  /* 0x0000001f09057819 */ /* 0x000fc600000006ff */
[----:B------:R-:W-:Y:S01]  /*2bd0*/  VIADD R4, R0, 0x160 ;  /* 0x0000016000047836 */ /* 0x000fe20000000000 */
[----:B------:R-:W1:Y:S02]  /*2be0*/  SYNCS.PHASECHK.TRANS64.TRYWAIT P0, [R0+URZ+0x150], R5 ;  /* 0x00015005000075a7 */ /* 0x000e6400080011ff */
[----:B-1----:R-:W-:Y:S05]  /*2bf0*/  @!P0 BRA `(.L_x_51) ;  /* 0x00000064003c8947 */ /* 0x002fea0003800000 */
.L_x_138:
[----:B------:R-:W-:Y:S01]  /*2c00*/  ULEA UR5, UR6, UR37, 0x3 ;  /* 0x0000002506057291 */ /* 0x000fe2000f8e18ff */
[----:B------:R-:W-:Y:S02]  /*2c10*/  PRMT R4, RZ, 0x654, R4 ;  /* 0x00000654ff047816 */ /* 0x000fe40000000004 */
[----:B-1----:R-:W-:Y:S01]  /*2c20*/  SHF.L.U32 R5, R12, 0x1f, RZ ;  /* 0x0000001f0c057819 */ /* 0x002fe200000006ff */
[----:B------:R-:W-:Y:S01]  /*2c30*/  UIADD3 UR4, UPT, UPT, UR5, 0xf0, URZ ;  /* 0x000000f005047890 */ /* 0x000fe2000fffe0ff */
[----:B------:R1:W-:Y:S05]  /*2c40*/  SYNCS.ARRIVE.TRANS64.RED.A1T0 RZ, [R4+URZ], RZ ;  /* 0x000000ff04ff79a7 */ /* 0x0003ea00081004ff */
[----:B------:R-:W-:Y:S01]  /*2c50*/  IMAD.U32 R7, RZ, RZ, UR4 ;  /* 0x00000004ff077e24 */ /* 0x000fe2000f8e00ff */
[----:B------:R-:W2:Y:S04]  /*2c60*/  SYNCS.PHASECHK.TRANS64.TRYWAIT P0, [UR5+0x100], R5 ;  /* 0x00010005ff0075a7 */ /* 0x000ea80008001105 */
[----:B------:R-:W-:Y:S01]  /*2c70*/  PRMT R6, R2, 0x654, R7 ;  /* 0x0000065402067816 */ /* 0x000fe20000000007 */
[----:B-1----:R-:W-:Y:S01]  /*2c80*/  @!P2 IMAD.MOV.U32 R4, RZ, RZ, 0x10 ;  /* 0x00000010ff04a424 */ /* 0x002fe200078e00ff */
[----:B--2---:R-:W-:Y:S06]  /*2c90*/  @!P0 BRA `(.L_x_52) ;  /* 0x0000006400288947 */ /* 0x004fec0003800000 */
.L_x_140:
[----:B------:R-:W-:Y:S01]  /*2ca0*/  ULEA UR4, UR6, UR37, 0x4 ;  /* 0x0000002506047291 */ /* 0x000fe2000f8e20ff */
[----:B------:R-:W-:Y:S01]  /*2cb0*/  SEL R3, R6, R3, !P2 ;  /* 0x0000000306037207 */ /* 0x000fe20005000000 */
[----:B------:R-:W-:Y:S01]  /*2cc0*/  UIADD3 UR5, UPT, UPT, UR5, 0xf0, URZ ;  /* 0x000000f005057890 */ /* 0x000fe2000fffe0ff */
[----:B-1----:R-:W-:Y:S01]  /*2cd0*/  LEA R0, R11, UR37, 0x3 ;  /* 0x000000250b007c11 */ /* 0x002fe2000f8e18ff */
[----:B------:R-:W-:Y:S01]  /*2ce0*/  UIADD3 UR4, UPT, UPT, UR4, 0x180, URZ ;  /* 0x0000018004047890 */ /* 0x000fe2000fffe0ff */
[----:B------:R-:W-:Y:S01]  /*2cf0*/  SHF.L.U32 R5, R10, 0x1f, RZ ;  /* 0x0000001f0a057819 */ /* 0x000fe200000006ff */
[----:B------:R1:W-:Y:S01]  /*2d00*/  @!P2 SYNCS.ARRIVE.TRANS64.RED RZ, [R3+URZ], R4 ;  /* 0x0000000403ffa9a7 */ /* 0x0003e200080004ff */
[----:B------:R-:W-:Y:S01]  /*2d10*/  UIADD3 UR6, UPT, UPT, UR6, 0x1, URZ ;  /* 0x0000000106067890 */ /* 0x000fe2000fffe0ff */
[----:B------:R-:W-:-:S03]  /*2d20*/  VIADD R8, R8, 0x1 ;  /* 0x0000000108087836 */ /* 0x000fc60000000000 */
[----:B------:R-:W-:Y:S02]  /*2d30*/  UISETP.NE.AND UP0, UPT, UR6, 0x2, UPT ;  /* 0x000000020600788c */ /* 0x000fe4000bf05270 */
[----:B------:R-:W-:Y:S06]  /*2d40*/  UGETNEXTWORKID.BROADCAST [UR4], [UR5] ;  /* 0x00000000040073ca */ /* 0x000fec0008000100 */
[----:B------:R-:W-:Y:S01]  /*2d50*/  USEL UR4, URZ, 0x1, UP0 ;  /* 0x00000001ff047887 */ /* 0x000fe20008000000 */
[----:B------:R-:W-:Y:S01]  /*2d60*/  ISETP.NE.AND P0, PT, R8, 0x2, PT ;  /* 0x000000020800780c */ /* 0x000fe20003f05270 */
[----:B------:R-:W-:Y:S01]  /*2d70*/  USEL UR6, UR6, URZ, UP0 ;  /* 0x000000ff06067287 */ /* 0x000fe20008000000 */
[----:B------:R-:W2:Y:S03]  /*2d80*/  SYNCS.PHASECHK.TRANS64.TRYWAIT P1, [R0+URZ+0xf0], R5 ;  /* 0x0000f005000075a7 */ /* 0x000ea600080211ff */
[----:B------:R-:W-:Y:S01]  /*2d90*/  LOP3.LUT R12, R12, UR4, RZ, 0x3c, !PT ;  /* 0x000000040c0c7c12 */ /* 0x000fe2000f8e3cff */
[----:B-12---:R-:W-:Y:S07]  /*2da0*/  @!P1 BRA `(.L_x_53) ;  /* 0x0000006000fc9947 */ /* 0x006fee0003800000 */
.L_x_141:
[C---:B------:R-:W-:Y:S01]  /*2db0*/  LEA R4, R11.reuse, UR37, 0x4 ;  /* 0x000000250b047c11 */ /* 0x040fe2000f8e20ff */
[----:B-1----:R-:W-:Y:S01]  /*2dc0*/  VIADD R0, R0, 0x100 ;  /* 0x0000010000007836 */ /* 0x002fe20000000000 */
[----:B------:R-:W-:Y:S01]  /*2dd0*/  SEL R8, R8, RZ, P0 ;  /* 0x000000ff08087207 */ /* 0x000fe20000000000 */
[----:B------:R-:W-:-:S03]  /*2de0*/  VIADD R11, R11, 0x1 ;  /* 0x000000010b0b7836 */ /* 0x000fc60000000000 */
[----:B------:R-:W1:Y:S01]  /*2df0*/  LDS.128 R4, [R4+0x180] ;  /* 0x0001800004047984 */ /* 0x000e620000000c00 */
[----:B------:R-:W-:Y:S02]  /*2e00*/  PRMT R0, RZ, 0x654, R0 ;  /* 0x00000654ff007816 */ /* 0x000fe40000000000 */
[C---:B------:R-:W-:Y:S01]  /*2e10*/  ISETP.NE.AND P1, PT, R11.reuse, 0x2, PT ;  /* 0x000000020b00780c */ /* 0x040fe20003f25270 */
[----:B------:R-:W-:Y:S01]  /*2e20*/  @!PT LDS RZ, [RZ] ;  /* 0x00000000fffff984 */ /* 0x000fe20000000800 */
[----:B------:R-:W-:Y:S01]  /*2e30*/  @!PT LDS RZ, [RZ] ;  /* 0x00000000fffff984 */ /* 0x000fe20000000800 */
[----:B------:R-:W-:Y:S01]  /*2e40*/  @!PT LDS RZ, [RZ] ;  /* 0x00000000fffff984 */ /* 0x000fe20000000800 */
[----:B------:R-:W-:Y:S01]  /*2e50*/  @!PT LDS RZ, [RZ] ;  /* 0x00000000fffff984 */ /* 0x000fe20000000800 */
[----:B------:R2:W-:Y:S06]  /*2e60*/  MEMBAR.ALL.CTA ;  /* 0x0000000000007992 */ /* 0x0005ec0000008000 */
[----:B--2---:R-:W2:Y:S01]  /*2e70*/  FENCE.VIEW.ASYNC.S ;  /* 0x00000000000073c6 */ /* 0x004ea20000000000 */
[----:B------:R-:W-:Y:S01]  /*2e80*/  SEL R11, R11, RZ, P1 ;  /* 0x000000ff0b0b7207 */ /* 0x000fe20000800000 */
[----:B--2---:R2:W-:Y:S01]  /*2e90*/  SYNCS.ARRIVE.TRANS64.RED.A1T0 RZ, [R0+URZ], RZ ;  /* 0x000000ff00ff79a7 */ /* 0x0045e200081004ff */
[----:B-1----:R-:W-:-:S02]  /*2ea0*/  LOP3.LUT P3, RZ, R6, 0x1, RZ, 0xc0, !PT ;  /* 0x0000000106ff7812 */ /* 0x002fc4000786c0ff */
[----:B------:R-:W-:-:S04]  /*2eb0*/  SEL R5, RZ, 0x1, P1 ;  /* 0x00000001ff057807 */ /* 0x000fc80000800000 */
[----:B------:R-:W-:Y:S02]  /*2ec0*/  LOP3.LUT R10, R10, R5, RZ, 0x3c, !PT ;  /* 0x000000050a0a7212 */ /* 0x000fe400078e3cff */
[----:B--2---:R-:W-:-:S04]  /*2ed0*/  SEL R0, RZ, 0x1, P0 ;  /* 0x00000001ff007807 */ /* 0x004fc80000000000 */
[----:B------:R-:W-:Y:S01]  /*2ee0*/  LOP3.LUT R9, R9, R0, RZ, 0x3c, !PT ;  /* 0x0000000009097212 */ /* 0x000fe200078e3cff */
[----:B------:R-:W-:Y:S06]  /*2ef0*/  @P3 BRA `(.L_x_54) ;  /* 0xfffffffc002c3947 */ /* 0x000fec000383ffff */
[----:B------:R-:W-:Y:S01]  /*2f00*/  ULEA UR5, UR6, UR37, 0x3 ;  /* 0x0000002506057291 */ /* 0x000fe2000f8e18ff */
[----:B------:R-:W-:-:S08]  /*2f10*/  SHF.L.U32 R3, R12, 0x1f, RZ ;  /* 0x0000001f0c037819 */ /* 0x000fd000000006ff */
[----:B------:R-:W1:Y:S02]  /*2f20*/  SYNCS.PHASECHK.TRANS64 P0, [UR5+0x100], R3 ;  /* 0x00010003ff0075a7 */ /* 0x000e640008001005 */
[----:B-1----:R-:W-:Y:S05]  /*2f30*/  @P0 BRA `(.L_x_55) ;  /* 0x0000000000080947 */ /* 0x002fea0003800000 */
[----:B------:R-:W1:Y:S02]  /*2f40*/  SYNCS.PHASECHK.TRANS64.TRYWAIT P0, [UR5+0x100], R3 ;  /* 0x00010003ff0075a7 */ /* 0x000e640008001105 */
[----:B-1----:R-:W-:Y:S05]  /*2f50*/  @!P0 BRA `(.L_x_56) ;  /* 0x0000006000a48947 */ /* 0x002fea0003800000 */
.L_x_55:
[----:B------:R-:W-:-:S04]  /*2f60*/  UIADD3 UR4, UPT, UPT, UR6, 0x1, URZ ;  /* 0x0000000106047890 */ /* 0x000fc8000fffe0ff */
[----:B------:R-:W-:-:S04]  /*2f70*/  UISETP.NE.AND UP0, UPT, UR4, 0x2, UPT ;  /* 0x000000020400788c */ /* 0x000fc8000bf05270 */
[----:B------:R-:W-:Y:S02]  /*2f80*/  USEL UR7, URZ, 0x1, UP0 ;  /* 0x00000001ff077887 */ /* 0x000fe40008000000 */
[----:B------:R-:W-:-:S04]  /*2f90*/  USEL UR4, UR4, URZ, UP0 ;  /* 0x000000ff04047287 */ /* 0x000fc80008000000 */
[----:B------:R-:W-:Y:S01]  /*2fa0*/  ULEA UR4, UR4, UR37, 0x3 ;  /* 0x0000002504047291 */ /* 0x000fe2000f8e18ff */
[----:B-1----:R-:W-:-:S04]  /*2fb0*/  LOP3.LUT R3, R12, UR7, RZ, 0x3c, !PT ;  /* 0x000000070c037c12 */ /* 0x002fc8000f8e3cff */
[----:B------:R-:W-:-:S04]  /*2fc0*/  SHF.L.U32 R0, R3, 0x1f, RZ ;  /* 0x0000001f03007819 */ /* 0x000fc800000006ff */
[----:B------:R-:W1:Y:S02]  /*2fd0*/  SYNCS.PHASECHK.TRANS64 P0, [UR4+0x100], R0 ;  /* 0x00010000ff0075a7 */ /* 0x000e640008001004 */
[----:B-1----:R-:W-:Y:S05]  /*2fe0*/  @P0 EXIT ;  /* 0x000000000000094d */ /* 0x002fea0003800000 */
[----:B------:R-:W-:Y:S02]  /*2ff0*/  SHF.L.U32 R3, R3, 0x1f, RZ ;  /* 0x0000001f03037819 */ /* 0x000fe400000006ff */
[----:B------:R-:W-:-:S07]  /*3000*/  MOV R0, UR4 ;  /* 0x0000000400007c02 */ /* 0x000fce0008000f00 */
.L_x_57:
[----:B-1----:R1:W2:Y:S02]  /*3010*/  SYNCS.PHASECHK.TRANS64.TRYWAIT P0, [R0+URZ+0x100], R3 ;  /* 0x00010003000075a7 */ /* 0x0022a400080011ff */
[----:B--2---:R-:W-:Y:S05]  /*3020*/  @!P0 NANOSLEEP.SYNCS 0x989680 ;  /* 0x009896800000895d */ /* 0x004fea0003900000 */
[----:B------:R-:W2:Y:S02]  /*3030*/  @!P0 SYNCS.PHASECHK.TRANS64 P0, [R0+URZ+0x100], R3 ;  /* 0x00010003000085a7 */ /* 0x000ea400080010ff */
[----:B--2---:R-:W-:Y:S05]  /*3040*/  @P0 EXIT ;  /* 0x000000000000094d */ /* 0x004fea0003800000 */
[----:B------:R-:W-:Y:S05]  /*3050*/  BRA `(.L_x_57) ;  /* 0xfffffffc00ec7947 */ /* 0x000fea000383ffff */
.L_x_50:
[----:B------:R-:W-:-:S09]  /*3060*/  UISETP.NE.AND UP1, UPT, UR8, URZ, UPT ;  /* 0x000000ff0800728c */ /* 0x000fd2000bf25270 */
[----:B------:R-:W-:Y:S05]  /*3070*/  BRA.U UP1, `(.L_x_58) ;  /* 0x0000000d01907547 */ /* 0x000fea000b800000 */
[----:B------:R-:W-:Y:S01]  /*3080*/  UMOV UR4, 0x40 ;  /* 0x0000004000047882 */ /* 0x000fe20000000000 */
[----:B------:R-:W-:Y:S01]  /*3090*/  NOP ;  /* 0x0000000000007918 */ /* 0x000fe20000000000 */
[----:B------:R-:W-:Y:S01]  /*30a0*/  ULEA UR4, UR37, UR4, 0x18 ;  /* 0x0000000425047291 */ /* 0x000fe2000f8ec0ff */
[----:B------:R-:W-:Y:S02]  /*30b0*/  UMOV UR5, 0x400 ;  /* 0x0000040000057882 */ /* 0x000fe40000000000 */
[----:B------:R-:W-:-:S06]  /*30c0*/  ULEA UR37, UR37, UR5, 0x18 ;  /* 0x0000000525257291 */ /* 0x000fcc000f8ec0ff */
[----:B------:R-:W1:Y:S02]  /*30d0*/  LDS.U8 R0, [UR4+0x1c] ;  /* 0x00001c04ff007984 */ /* 0x000e640008000000 */
[----:B-1----:R-:W-:-:S13]  /*30e0*/  ISETP.NE.AND P0, PT, R0, RZ, PT ;  /* 0x000000ff0000720c */ /* 0x002fda0003f05270 */
[----:B------:R-:W-:Y:S05]  /*30f0*/  @P0 BRA `(.L_x_59) ;  /* 0x0000000000580947 */ /* 0x000fea0003800000 */
[----:B------:R-:W-:-:S13]  /*3100*/  ELECT P0, URZ, PT ;  /* 0x0000000000ff782f */ /* 0x000fda0003800000 */
[----:B------:R-:W-:Y:S05]  /*3110*/  @!P0 BRA `(.L_x_60) ;  /* 0x0000000000608947 */ /* 0x000fea0003800000 */
[----:B------:R-:W-:Y:S01]  /*3120*/  UMOV UR5, 0x10 ;  /* 0x0000001000057882 */ /* 0x000fe20000000000 */
[----:B------:R-:W-:Y:S01]  /*3130*/  HFMA2 R0, -RZ, RZ, 0, 5.9604644775390625e-08 ;  /* 0x00000001ff007431 */ /* 0x000fe200000001ff */
[----:B------:R-:W-:-:S03]  /*3140*/  MOV R2, 0xffff ;  /* 0x0000ffff00027802 */ /* 0x000fc60000000f00 */
[----:B------:R-:W-:Y:S04]  /*3150*/  DEPBAR.LE SB1, 0x36 ;  /* 0x00009d800000791a */ /* 0x000fe80000000000 */
[----:B------:R-:W1:Y:S02]  /*3160*/  UTCATOMSWS.FIND_AND_SET.ALIGN UP0, UR5, UR5 ;  /* 0x00000005000575e3 */ /* 0x000e640008000800 */
[----:B-1----:R-:W-:Y:S01]  /*3170*/  MOV R3, UR5 ;  /* 0x0000000500037c02 */ /* 0x002fe20008000f00 */
[----:B------:R-:W-:Y:S06]  /*3180*/  BRA.U UP0, `(.L_x_61) ;  /* 0x0000000100187547 */ /* 0x000fec000b800000 */
.L_x_62:
[----:B------:R-:W-:Y:S05]  /*3190*/  NANOSLEEP 0x64 ;  /* 0x000000640000795d */ /* 0x000fea0003800000 */
[----:B------:R-:W-:-:S05]  /*31a0*/  UMOV UR5, 0x10 ;  /* 0x0000001000057882 */ /* 0x000fca0000000000 */
[----:B------:R-:W-:Y:S04]  /*31b0*/  DEPBAR.LE SB1, 0x36 ;  /* 0x00009d800000791a */ /* 0x000fe80000000000 */
[----:B------:R-:W1:Y:S02]  /*31c0*/  UTCATOMSWS.FIND_AND_SET.ALIGN UP0, UR5, UR5 ;  /* 0x00000005000575e3 */ /* 0x000e640008000800 */
[----:B-1----:R-:W-:Y:S01]  /*31d0*/  MOV R3, UR5 ;  /* 0x0000000500037c02 */ /* 0x002fe20008000f00 */
[----:B------:R-:W-:Y:S05]  /*31e0*/  BRA.U !UP0, `(.L_x_62) ;  /* 0xfffffffd08e87547 */ /* 0x000fea000b83ffff */
.L_x_61:
[-C--:B------:R-:W-:Y:S02]  /*31f0*/  SHF.L.U32 R2, R2, R3.reuse, RZ ;  /* 0x0000000302027219 */ /* 0x080fe400000006ff */
[----:B------:R-:W-:Y:S01]  /*3200*/  SHF.L.U32 R0, R0, R3, RZ ;  /* 0x0000000300007219 */ /* 0x000fe200000006ff */
[----:B------:R-:W-:Y:S02]  /*3210*/  IMAD.SHL.U32 R3, R3, 0x20, RZ ;  /* 0x0000002003037824 */ /* 0x000fe400078e00ff */
[----:B------:R1:W-:Y:S04]  /*3220*/  ATOMS.OR RZ, [UR4+0x14], R2 ;  /* 0x00001402ffff798c */ /* 0x0003e8000b000004 */
[----:B------:R1:W-:Y:S04]  /*3230*/  ATOMS.OR RZ, [UR4+0x18], R0 ;  /* 0x00001800ffff798c */ /* 0x0003e8000b000004 */
[----:B------:R1:W-:Y:S01]  /*3240*/  STS [UR37+0x1a0], R3 ;  /* 0x0001a003ff007988 */ /* 0x0003e20008000825 */
[----:B------:R-:W-:Y:S05]  /*3250*/  BRA `(.L_x_60) ;  /* 0x0000000000107947 */ /* 0x000fea0003800000 */
.L_x_59:
[----:B------:R-:W-:Y:S02]  /*3260*/  MOV R0, 0xffffffff ;  /* 0xffffffff00007802 */ /* 0x000fe40000000f00 */
[----:B------:R-:W-:-:S03]  /*3270*/  MOV R2, 0x32a0 ;  /* 0x000032a000027802 */ /* 0x000fc60000000f00 */
[----:B------:R1:W-:Y:S04]  /*3280*/  STS [UR37+0x1a0], R0 ;  /* 0x0001a000ff007988 */ /* 0x0003e80008000825 */
[----:B-1-3-5:R-:W-:Y:S05]  /*3290*/  CALL.REL.NOINC `($__internal_1_$__cuda_sm10x_tcgen05_guardrail_trap_phase_invalid_during_alloc) ;  /* 0x0000006400247944 */ /* 0x02afea0003c00000 */
.L_x_60:
[----:B------:R-:W-:Y:S05]  /*32a0*/  WARPSYNC.ALL ;  /* 0x0000000000007948 */ /* 0x000fea0003800000 */
[----:B------:R-:W2:Y:S01]  /*32b0*/  S2UR UR9, SR_CgaCtaId ;  /* 0x00000000000979c3 */ /* 0x000ea20000008800 */
[----:B------:R-:W-:Y:S01]  /*32c0*/  UMOV UR4, 0x400 ;  /* 0x0000040000047882 */ /* 0x000fe20000000000 */
[----:B------:R-:W-:-:S06]  /*32d0*/  NOP ;  /* 0x0000000000007918 */ /* 0x000fcc0000000000 */
[----:B------:R-:W-:Y:S06]  /*32e0*/  BAR.ARV 0x6, 0xa0 ;  /* 0x0182800000007b1d */ /* 0x000fec0000002000 */
[----:B------:R-:W4:Y:S01]  /*32f0*/  LDCU UR5, c[0x0][0x38c] ;  /* 0x00007180ff0577ac */ /* 0x000f220008000800 */
[----:B------:R-:W-:Y:S01]  /*3300*/  IMAD.MOV.U32 R11, RZ, RZ, 0x1 ;  /* 0x00000001ff0b7424 */ /* 0x000fe200078e00ff */
[----:B------:R-:W-:Y:S01]  /*3310*/  CS2R R8, SRZ ;  /* 0x0000000000087805 */ /* 0x000fe2000001ff00 */
[----:B------:R-:W-:Y:S01]  /*3320*/  IMAD.MOV.U32 R10, RZ, RZ, RZ ;  /* 0x000000ffff0a7224 */ /* 0x000fe200078e00ff */
[----:B------:R-:W-:Y:S01]  /*3330*/  UMOV UR12, URZ ;  /* 0x000000ff000c7c82 */ /* 0x000fe20008000000 */
[----:B------:R-:W-:Y:S01]  /*3340*/  UMOV UR11, URZ ;  /* 0x000000ff000b7c82 */ /* 0x000fe20008000000 */
[----:B------:R-:W-:Y:S01]  /*3350*/  UMOV UR24, 0x0 ;  /* 0x0000000000187882 */ /* 0x000fe20000000000 */
[----:B------:R-:W-:Y:S01]  /*3360*/  UMOV UR25, 0x42c04a0 ;  /* 0x042c04a000197882 */ /* 0x000fe20000000000 */
[----:B------:R-:W-:Y:S01]  /*3370*/  UMOV UR20, 0x0 ;  /* 0x0000000000147882 */ /* 0x000fe20000000000 */
[----:B------:R-:W-:Y:S01]  /*3380*/  UMOV UR21, 0x42c04a0 ;  /* 0x042c04a000157882 */ /* 0x000fe20000000000 */
[----:B--2---:R-:W-:Y:S01]  /*3390*/  ULEA UR9, UR9, UR4, 0x18 ;  /* 0x0000000409097291 */ /* 0x004fe2000f8ec0ff */
[----:B------:R-:W2:Y:S03]  /*33a0*/  LDCU UR4, c[0x0][0x38c] ;  /* 0x00007180ff0477ac */ /* 0x000ea60008000800 */
[----:B------:R-:W-:-:S02]  /*33b0*/  UIADD3 UR10, UPT, UPT, UR9, 0x5a80, URZ ;  /* 0x00005a80090a7890 */ /* 0x000fc4000fffe0ff */
[----:B----4-:R-:W-:-:S03]  /*33c0*/  UISETP.GE.AND UP3, UPT, UR5, 0x1, UPT ;  /* 0x000000010500788c */ /* 0x010fc6000bf66270 */
[----:B-1----:R-:W1:Y:S01]  /*33d0*/  LDS R0, [UR9+0x1a0] ;  /* 0x0001a009ff007984 */ /* 0x002e620008000800 */
[----:B------:R-:W-:-:S04]  /*33e0*/  USHF.R.U32.HI UR10, URZ, 0x4, UR10 ;  /* 0x00000004ff0a7899 */ /* 0x000fc8000801160a */
[----:B------:R-:W-:-:S04]  /*33f0*/  ULOP3.LUT UR10, UR10, 0x3fff, URZ, 0xc0, !UPT ;  /* 0x00003fff0a0a7892 */ /* 0x000fc8000f8ec0ff */
[----:B------:R-:W-:Y:S02]  /*3400*/  ULOP3.LUT UR10, UR10, 0x10000, URZ, 0xfc, !UPT ;  /* 0x000100000a0a7892 */ /* 0x000fe4000f8efcff */
[----:B--2---:R-:W-:-:S04]  /*3410*/  UIADD3 UR4, UPT, UPT, UR4, 0x3f, URZ ;  /* 0x0000003f04047890 */ /* 0x004fc8000fffe0ff */
[----:B------:R-:W-:-:S04]  /*3420*/  USHF.R.S32.HI UR8, URZ, 0x1f, UR4 ;  /* 0x0000001fff087899 */ /* 0x000fc80008011404 */
[----:B------:R-:W-:Y:S02]  /*3430*/  ULEA.HI UR8, UR8, UR4, URZ, 0x6 ;  /* 0x0000000408087291 */ /* 0x000fe4000f8f30ff */
[----:B------:R-:W-:Y:S02]  /*3440*/  UIADD3 UR4, UPT, UPT, UR9, 0x12a80, URZ ;  /* 0x00012a8009047890 */ /* 0x000fe4000fffe0ff */
[----:B------:R-:W-:Y:S02]  /*3450*/  USHF.R.S32.HI UR8, URZ, 0x6, UR8 ;  /* 0x00000006ff087899 */ /* 0x000fe40008011408 */
[----:B------:R-:W-:Y:S02]  /*3460*/  USHF.R.U32.HI UR4, URZ, 0x4, UR4 ;  /* 0x00000004ff047899 */ /* 0x000fe40008011604 */
[----:B------:R-:W-:Y:S02]  /*3470*/  UISETP.LT.AND UP0, UPT, UR8, 0x1, UPT ;  /* 0x000000010800788c */ /* 0x000fe4000bf01270 */
[----:B------:R-:W-:-:S02]  /*3480*/  ULOP3.LUT UR4, UR4, 0x3fff, URZ, 0xc0, !UPT ;  /* 0x00003fff04047892 */ /* 0x000fc4000f8ec0ff */
[----:B------:R-:W-:Y:S02]  /*3490*/  USEL UR16, UR8, 0x1, !UP0 ;  /* 0x0000000108107887 */ /* 0x000fe4000c000000 */
[----:B------:R-:W-:Y:S02]  /*34a0*/  ULOP3.LUT UR4, UR4, 0x10000, URZ, 0xfc, !UPT ;  /* 0x0001000004047892 */ /* 0x000fe4000f8efcff */
[----:B------:R-:W-:Y:S01]  /*34b0*/  UIADD3 UR16, UPT, UPT, -UR16, URZ, URZ ;  /* 0x000000ff10107290 */ /* 0x000fe2000fffe1ff */
[----:B-1----:R-:W-:-:S15]  /*34c0*/  R2UR UR13, R0 ;  /* 0x00000000000d72ca */ /* 0x002fde00000e0000 */
.L_x_69:
[----:B------:R-:W-:Y:S02]  /*34d0*/  LEA R0, R10, UR9, 0x3 ;  /* 0x000000090a007c11 */ /* 0x000fe4000f8e18ff */
[----:B------:R-:W-:Y:S02]  /*34e0*/  SHF.L.U32 R5, R9, 0x1f, RZ ;  /* 0x0000001f09057819 */ /* 0x000fe400000006ff */
[----:B------:R-:W-:Y:S01]  /*34f0*/  PLOP3.LUT P0, PT, PT, PT, UP3, 0x80, 0x8 ;  /* 0x000000000008781c */ /* 0x000fe20003f0f038 */
[----:B------:R-:W-:Y:S01]  /*3500*/  VIADD R3, R0, 0x100 ;  /* 0x0000010000037836 */ /* 0x000fe20000000000 */
[----:B-1----:R-:W1:Y:S02]  /*3510*/  SYNCS.PHASECHK.TRANS64.TRYWAIT P1, [R0+URZ+0xf0], R5 ;  /* 0x0000f005000075a7 */ /* 0x002e6400080211ff */
[----:B-1--4-:R-:W-:Y:S09]  /*3520*/  @!P1 BRA `(.L_x_63) ;  /* 0x0000005c00489947 */ /* 0x012ff20003800000 */
.L_x_143:
[----:B------:R-:W-:Y:S01]  /*3530*/  LEA R4, R10, UR9, 0x4 ;  /* 0x000000090a047c11 */ /* 0x000fe2000f8e20ff */
[----:B------:R-:W-:Y:S01]  /*3540*/  @UP3 ULEA UR5, UR11, UR9, 0x3 ;  /* 0x000000090b053291 */ /* 0x000fe2000f8e18ff */
[----:B------:R-:W-:Y:S01]  /*3550*/  PLOP3.LUT P2, PT, PT, PT, PT, 0x80, 0x8 ;  /* 0x000000000008781c */ /* 0x000fe20003f4f070 */
[----:B------:R-:W-:Y:S01]  /*3560*/  ULEA UR14, UR12, UR9, 0x3 ;  /* 0x000000090c0e7291 */ /* 0x000fe2000f8e18ff */
[----:B------:R-:W-:Y:S01]  /*3570*/  PRMT R3, RZ, 0x654, R3 ;  /* 0x00000654ff037816 */ /* 0x000fe20000000003 */
[----:B------:R-:W-:Y:S01]  /*3580*/  ULEA.HI UR15, UR12, UR12, URZ, 0x1 ;  /* 0x0000000c0c0f7291 */ /* 0x000fe2000f8f08ff */
[----:B-1----:R-:W1:Y:S01]  /*3590*/  LDS.128 R4, [R4+0x180] ;  /* 0x0001800004047984 */ /* 0x002e620000000c00 */
[----:B------:R-:W-:Y:S02]  /*35a0*/  @P0 SHF.L.U32 R2, R8, 0x1f, RZ ;  /* 0x0000001f08020819 */ /* 0x000fe400000006ff */
[----:B------:R-:W-:Y:S01]  /*35b0*/  SHF.L.U32 R0, R11, 0x1f, RZ ;  /* 0x0000001f0b007819 */ /* 0x000fe200000006ff */
[----:B------:R-:W-:Y:S01]  /*35c0*/  @!PT LDS RZ, [RZ] ;  /* 0x00000000fffff984 */ /* 0x000fe20000000800 */
[----:B------:R-:W-:Y:S01]  /*35d0*/  @!PT LDS RZ, [RZ] ;  /* 0x00000000fffff984 */ /* 0x000fe20000000800 */
[----:B------:R-:W-:Y:S01]  /*35e0*/  @!PT LDS RZ, [RZ] ;  /* 0x00000000fffff984 */ /* 0x000fe20000000800 */
[----:B------:R-:W-:Y:S01]  /*35f0*/  @!PT LDS RZ, [RZ] ;  /* 0x00000000fffff984 */ /* 0x000fe20000000800 */
[----:B------:R2:W-:Y:S06]  /*3600*/  MEMBAR.ALL.CTA ;  /* 0x0000000000007992 */ /* 0x0005ec0000008000 */
[----:B--2---:R-:W2:Y:S02]  /*3610*/  FENCE.VIEW.ASYNC.S ;  /* 0x00000000000073c6 */ /* 0x004ea40000000000 */
[----:B--2---:R2:W-:Y:S01]  /*3620*/  SYNCS.ARRIVE.TRANS64.RED.A1T0 RZ, [R3+URZ], RZ ;  /* 0x000000ff03ff79a7 */ /* 0x0045e200081004ff */
[----:B------:R2:W4:Y:S01]  /*3630*/  @P0 SYNCS.PHASECHK.TRANS64.TRYWAIT P2, [UR5], R2 ;  /* 0x00000002ff0005a7 */ /* 0x0005220008041105 */
[----:B------:R-:W-:-:S02]  /*3640*/  ULOP3.LUT UR5, UR15, 0xffe, URZ, 0xc0, !UPT ;  /* 0x00000ffe0f057892 */ /* 0x000fc4000f8ec0ff */
[----:B------:R-:W-:Y:S01]  /*3650*/  USHF.R.U32.HI UR15, URZ, 0x1, UR15 ;  /* 0x00000001ff0f7899 */ /* 0x000fe2000801160f */
[----:B-1----:R-:W-:Y:S01]  /*3660*/  LOP3.LUT P1, RZ, R6, 0x1, RZ, 0xc0, !PT ;  /* 0x0000000106ff7812 */ /* 0x002fe2000782c0ff */
[----:B------:R-:W-:Y:S02]  /*3670*/  UIADD3 UR5, UPT, UPT, -UR5, UR12, URZ ;  /* 0x0000000c05057290 */ /* 0x000fe4000fffe1ff */
[----:B------:R-:W-:-:S04]  /*3680*/  UIMAD UR15, UR15, 0xb0, UR13 ;  /* 0x000000b00f0f78a4 */ /* 0x000fc8000f8e020d */
[----:B------:R-:W-:Y:S01]  /*3690*/  ULEA UR15, UR5, UR15, 0x14 ;  /* 0x0000000f050f7291 */ /* 0x000fe2000f8ea0ff */
[----:B------:R-:W1:Y:S02]  /*36a0*/  SYNCS.PHASECHK.TRANS64.TRYWAIT P0, [UR14+0x130], R0 ;  /* 0x00013000ff0075a7 */ /* 0x000e64000800110e */
[----:B-12-4-:R-:W-:Y:S09]  /*36b0*/  @!P0 BRA `(.L_x_64) ;  /* 0x0000005800f88947 */ /* 0x016ff20003800000 */
.L_x_145:
[----:B------:R-:W-:Y:S01]  /*36c0*/  IADD3 R10, PT, PT, R10, 0x1, RZ ;  /* 0x000000010a0a7810 */ /* 0x000fe20007ffe0ff */
[----:B------:R-:W-:Y:S06]  /*36d0*/  BRA.U !UP3, `(.L_x_65) ;  /* 0x000000010b987547 */ /* 0x000fec000b800000 */
[----:B------:R-:W-:Y:S01]  /*36e0*/  UPLOP3.LUT UP4, UPT, UPT, UPT, UPT, 0x40, 0x4 ;  /* 0x000000000004789c */ /* 0x000fe20003f8e870 */
[----:B------:R-:W-:Y:S01]  /*36f0*/  UMOV UR18, UR16 ;  /* 0x0000001000127c82 */ /* 0x000fe20008000000 */
[----:B------:R-:W-:Y:S01]  /*3700*/  UMOV UR17, UR8 ;  /* 0x0000000800117c82 */ /* 0x000fe20008000000 */
[----:B------:R-:W-:-:S08]  /*3710*/  UMOV UR5, UR11 ;  /* 0x0000000b00057c82 */ /* 0x000fd00008000000 */
.L_x_68:
[----:B------:R-:W-:Y:S02]  /*3720*/  UIADD3 UR18, UPT, UPT, UR18, 0x1, URZ ;  /* 0x0000000112127890 */ /* 0x000fe4000fffe0ff */
[----:B--2---:R-:W-:Y:S02]  /*3730*/  ULEA UR7, UR5, UR9, 0x3 ;  /* 0x0000000905077291 */ /* 0x004fe4000f8e18ff */
[----:B------:R-:W-:Y:S01]  /*3740*/  UISETP.NE.AND UP0, UPT, UR18, URZ, UPT ;  /* 0x000000ff1200728c */ /* 0x000fe2000bf05270 */
[----:B----4-:R-:W-:Y:S10]  /*3750*/  @P2 BRA `(.L_x_66) ;  /* 0x00000000000c2947 */ /* 0x010ff40003800000 */
[----:B-1----:R-:W-:Y:S04]  /*3760*/  SHF.L.U32 R3, R8, 0x1f, RZ ;  /* 0x0000001f08037819 */ /* 0x002fe800000006ff */
[----:B------:R-:W1:Y:S02]  /*3770*/  SYNCS.PHASECHK.TRANS64.TRYWAIT P0, [UR7], R3 ;  /* 0x00000003ff0075a7 */ /* 0x000e640008001107 */
[----:B-1----:R-:W-:Y:S05]  /*3780*/  @!P0 BRA `(.L_x_67) ;  /* 0x0000005800dc8947 */ /* 0x002fea0003800000 */
.L_x_66:
[----:B------:R-:W-:Y:S01]  /*3790*/  UISETP.NE.AND UP1, UPT, UR17, 0x1, UPT ;  /* 0x000000011100788c */ /* 0x000fe2000bf25270 */
[----:B------:R-:W-:Y:S01]  /*37a0*/  PLOP3.LUT P2, PT, PT, PT, PT, 0x80, 0x8 ;  /* 0x000000000008781c */ /* 0x000fe20003f4f070 */
[----:B------:R-:W-:Y:S02]  /*37b0*/  UIADD3 UR11, UPT, UPT, UR5, 0x1, URZ ;  /* 0x00000001050b7890 */ /* 0x000fe4000fffe0ff */
[----:B------:R-:W-:Y:S02]  /*37c0*/  UIMAD UR6, UR5, 0x2c0, UR4 ;  /* 0x000002c0050678a4 */ /* 0x000fe4000f8e0204 */
[----:B------:R-:W-:Y:S01]  /*37d0*/  UISETP.NE.AND UP2, UPT, UR11, 0xd, UPT ;  /* 0x0000000d0b00788c */ /* 0x000fe2000bf45270 */
[----:B------:R-:W-:Y:S01]  /*37e0*/  PLOP3.LUT P0, PT, PT, PT, UP1, 0x80, 0x8 ;  /* 0x000000000008781c */ /* 0x000fe20003f0f018 */
[----:B------:R-:W-:Y:S02]  /*37f0*/  UIADD3 UR28, UPT, UPT, UR6, 0x2, URZ ;  /* 0x00000002061c7890 */ /* 0x000fe4000fffe0ff */
[----:B------:R-:W-:Y:S02]  /*3800*/  USEL UR22, URZ, 0x1, UP2 ;  /* 0x00000001ff167887 */ /* 0x000fe40009000000 */
[----:B------:R-:W-:Y:S02]  /*3810*/  USEL UR11, UR11, URZ, UP2 ;  /* 0x000000ff0b0b7287 */ /* 0x000fe40009000000 */
[----:B------:R-:W-:Y:S02]  /*3820*/  UIADD3 UR17, UPT, UPT, UR17, -0x1, URZ ;  /* 0xffffffff11117890 */ /* 0x000fe4000fffe0ff */
[----:B------:R-:W-:Y:S01]  /*3830*/  @UP1 ULEA UR19, UR11, UR9, 0x3 ;  /* 0x000000090b131291 */ /* 0x000fe2000f8e18ff */
[----:B------:R-:W-:Y:S01]  /*3840*/  LOP3.LUT R8, R8, UR22, RZ, 0x3c, !PT ;  /* 0x0000001608087c12 */ /* 0x000fe2000f8e3cff */
[----:B------:R-:W-:Y:S01]  /*3850*/  ULEA UR22, UR5, UR10, 0x8 ;  /* 0x0000000a05167291 */ /* 0x000fe2000f8e40ff */
[----:B------:R-:W-:Y:S02]  /*3860*/  UMOV UR23, 0x80004020 ;  /* 0x8000402000177882 */ /* 0x000fe40000000000 */
[----:B-1----:R-:W-:Y:S01]  /*3870*/  @P0 SHF.L.U32 R0, R8, 0x1f, RZ ;  /* 0x0000001f08000819 */ /* 0x002fe200000006ff */
[----:B------:R-:W-:Y:S01]  /*3880*/  UIADD3 UR26, UPT, UPT, UR22, 0x2, URZ ;  /* 0x00000002161a7890 */ /* 0x000fe2000fffe0ff */
[----:B------:R-:W-:Y:S02]  /*3890*/  UMOV UR29, 0x80004020 ;  /* 0x80004020001d7882 */ /* 0x000fe40000000000 */
[----:B------:R2:W4:Y:S01]  /*38a0*/  @P0 SYNCS.PHASECHK.TRANS64.TRYWAIT P2, [UR19], R0 ;  /* 0x00000000ff0005a7 */ /* 0x0005220008041113 */
[----:B------:R-:W-:Y:S01]  /*38b0*/  UIADD3 UR19, UPT, UPT, UR7, 0x68, URZ ;  /* 0x0000006807137890 */ /* 0x000fe2000fffe0ff */
[----:B------:R-:W-:Y:S02]  /*38c0*/  UMOV UR27, 0x80004020 ;  /* 0x80004020001b7882 */ /* 0x000fe40000000000 */
[----:B------:R-:W-:Y:S01]  /*38d0*/  UMOV UR7, 0x80004020 ;  /* 0x8000402000077882 */ /* 0x000fe20000000000 */
[----:B------:R-:W-:Y:S01]  /*38e0*/  UMOV UR5, UR11 ;  /* 0x0000000b00057c82 */ /* 0x000fe20008000000 */
[----:B------:R2:W-:Y:S01]  /*38f0*/  UTCIMMA gdesc[UR22], gdesc[UR6], tmem[UR15], tmem[UR24], idesc[UR25], UP4 ;  /* 0x00ff1806160075ea */ /* 0x0005e2000a00010f */
[----:B------:R-:W-:Y:S01]  /*3900*/  UPLOP3.LUT UP4, UPT, UPT, UPT, UPT, 0x80, 0x8 ;  /* 0x000000000008789c */ /* 0x000fe20003f8f070 */
[----:B------:R2:W-:Y:S02]  /*3910*/  UTCIMMA gdesc[UR26], gdesc[UR28], tmem[UR15], tmem[UR20], idesc[UR21], UPT ;  /* 0x00ff141c1a0075ea */ /* 0x0005e4000b80010f */
[----:B------:R2:W-:Y:S01]  /*3920*/  UTCBAR [UR19], URZ ;  /* 0x000000ff130073e9 */ /* 0x0005e200080000ff */
[----:B------:R-:W-:Y:S07]  /*3930*/  BRA.U UP0, `(.L_x_68) ;  /* 0xfffffffd00787547 */ /* 0x000fee000b83ffff */
.L_x_65:
[----:B------:R-:W-:Y:S01]  /*3940*/  UIADD3 UR12, UPT, UPT, UR12, 0x1, URZ ;  /* 0x000000010c0c7890 */ /* 0x000fe2000fffe0ff */
[C---:B------:R-:W-:Y:S01]  /*3950*/  ISETP.NE.AND P0, PT, R10.reuse, 0x2, PT ;  /* 0x000000020a00780c */ /* 0x040fe20003f05270 */
[----:B------:R-:W-:Y:S02]  /*3960*/  UIADD3 UR14, UPT, UPT, UR14, 0x110, URZ ;  /* 0x000001100e0e7890 */ /* 0x000fe4000fffe0ff */
[----:B------:R-:W-:Y:S01]  /*3970*/  UISETP.NE.AND UP0, UPT, UR12, 0x4, UPT ;  /* 0x000000040c00788c */ /* 0x000fe2000bf05270 */
[----:B-12---:R-:W-:Y:S02]  /*3980*/  SEL R0, RZ, 0x1, P0 ;  /* 0x00000001ff007807 */ /* 0x006fe40000000000 */
[----:B------:R-:W-:Y:S01]  /*3990*/  SEL R10, R10, RZ, P0 ;  /* 0x000000ff0a0a7207 */ /* 0x000fe20000000000 */
[----:B------:R-:W-:Y:S01]  /*39a0*/  USEL UR5, URZ, 0x1, UP0 ;  /* 0x00000001ff057887 */ /* 0x000fe20008000000 */
[----:B------:R-:W-:Y:S01]  /*39b0*/  LOP3.LUT R9, R9, R0, RZ, 0x3c, !PT ;  /* 0x0000000009097212 */ /* 0x000fe200078e3cff */
[----:B------:R-:W-:Y:S01]  /*39c0*/  USEL UR12, UR12, URZ, UP0 ;  /* 0x000000ff0c0c7287 */ /* 0x000fe20008000000 */
[----:B------:R1:W-:Y:S03]  /*39d0*/  UTCBAR [UR14], URZ ;  /* 0x000000ff0e0073e9 */ /* 0x0003e600080000ff */
[----:B------:R-:W-:Y:S01]  /*39e0*/  LOP3.LUT R11, R11, UR5, RZ, 0x3c, !PT ;  /* 0x000000050b0b7c12 */ /* 0x000fe2000f8e3cff */
[----:B------:R-:W-:Y:S07]  /*39f0*/  @P1 BRA `(.L_x_69) ;  /* 0xfffffff800b41947 */ /* 0x000fee000383ffff */
[----:B------:R-:W2:Y:S01]  /*3a00*/  S2UR UR4, SR_CgaCtaId ;  /* 0x00000000000479c3 */ /* 0x000ea20000008800 */
[----:B------:R-:W-:Y:S01]  /*3a10*/  ELECT P0, URZ, PT ;  /* 0x0000000000ff782f */ /* 0x000fe20003800000 */
[----:B------:R-:W-:Y:S01]  /*3a20*/  IMAD.MOV.U32 R0, RZ, RZ, 0x1 ;  /* 0x00000001ff007424 */ /* 0x000fe200078e00ff */
[----:B------:R-:W-:Y:S01]  /*3a30*/  UIADD3 UR9, UPT, UPT, UR9, 0x130, URZ ;  /* 0x0000013009097890 */ /* 0x000fe2000fffe0ff */
[----:B------:R-:W-:Y:S01]  /*3a40*/  SHF.L.U32 R3, R11, 0x1f, RZ ;  /* 0x0000001f0b037819 */ /* 0x000fe200000006ff */
[----:B------:R-:W-:-:S03]  /*3a50*/  UMOV UR5, 0x40 ;  /* 0x0000004000057882 */ /* 0x000fc60000000000 */
[----:B------:R-:W-:Y:S01]  /*3a60*/  UVIRTCOUNT.DEALLOC.SMPOOL 0x80 ;  /* 0x000000800000784c */ /* 0x000fe20000000000 */
[----:B--2---:R-:W-:Y:S02]  /*3a70*/  ULEA UR4, UR4, UR5, 0x18 ;  /* 0x0000000504047291 */ /* 0x004fe4000f8ec0ff */
[----:B------:R-:W-:-:S07]  /*3a80*/  ULEA UR5, UR12, UR9, 0x3 ;  /* 0x000000090c057291 */ /* 0x000fce000f8e18ff */
[----:B------:R2:W-:Y:S02]  /*3a90*/  @P0 STS.U8 [UR4+0x1c], R0 ;  /* 0x00001c00ff000988 */ /* 0x0005e40008000004 */
[----:B------:R-:W3:Y:S02]  /*3aa0*/  SYNCS.PHASECHK.TRANS64.TRYWAIT P0, [UR5], R3 ;  /* 0x00000003ff0075a7 */ /* 0x000ee40008001105 */
[----:B--23--:R-:W-:Y:S05]  /*3ab0*/  @!P0 BRA `(.L_x_70) ;  /* 0x0000005800288947 */ /* 0x00cfea0003800000 */
.L_x_148:
[----:B------:R-:W-:-:S04]  /*3ac0*/  UIADD3 UR6, UPT, UPT, UR12, 0x1, URZ ;  /* 0x000000010c067890 */ /* 0x000fc8000fffe0ff */
[----:B------:R-:W-:-:S04]  /*3ad0*/  UISETP.NE.AND UP0, UPT, UR6, 0x4, UPT ;  /* 0x000000040600788c */ /* 0x000fc8000bf05270 */
[----:B------:R-:W-:Y:S02]  /*3ae0*/  USEL UR7, URZ, 0x1, UP0 ;  /* 0x00000001ff077887 */ /* 0x000fe40008000000 */
[----:B------:R-:W-:-:S04]  /*3af0*/  USEL UR6, UR6, URZ, UP0 ;  /* 0x000000ff06067287 */ /* 0x000fc80008000000 */
[----:B------:R-:W-:Y:S01]  /*3b00*/  ULEA UR5, UR6, UR9, 0x3 ;  /* 0x0000000906057291 */ /* 0x000fe2000f8e18ff */
[----:B------:R-:W-:-:S04]  /*3b10*/  LOP3.LUT R2, R11, UR7, RZ, 0x3c, !PT ;  /* 0x000000070b027c12 */ /* 0x000fc8000f8e3cff */
[----:B--2---:R-:W-:-:S04]  /*3b20*/  SHF.L.U32 R3, R2, 0x1f, RZ ;  /* 0x0000001f02037819 */ /* 0x004fc800000006ff */
[----:B------:R-:W2:Y:S02]  /*3b30*/  SYNCS.PHASECHK.TRANS64.TRYWAIT P0, [UR5], R3 ;  /* 0x00000003ff0075a7 */ /* 0x000ea40008001105 */
[----:B--2---:R-:W-:Y:S05]  /*3b40*/  @!P0 BRA `(.L_x_71) ;  /* 0x00000058001c8947 */ /* 0x004fea0003800000 */
.L_x_150:
        /* <DEDUP_REMOVED lines=9> */
.L_x_152:
[----:B------:R-:W-:-:S04]  /*3be0*/  UIADD3 UR6, UPT, UPT, UR6, 0x1, URZ ;  /* 0x0000000106067890 */ /* 0x000fc8000fffe0ff */
[----:B------:R-:W-:-:S04]  /*3bf0*/  UISETP.NE.AND UP0, UPT, UR6, 0x4, UPT ;  /* 0x000000040600788c */ /* 0x000fc8000bf05270 */
[----:B------:R-:W-:Y:S02]  /*3c00*/  USEL UR5, URZ, 0x1, UP0 ;  /* 0x00000001ff057887 */ /* 0x000fe40008000000 */
[----:B------:R-:W-:-:S04]  /*3c10*/  USEL UR6, UR6, URZ, UP0 ;  /* 0x000000ff06067287 */ /* 0x000fc80008000000 */
[----:B------:R-:W-:Y:S01]  /*3c20*/  ULEA UR6, UR6, UR9, 0x3 ;  /* 0x0000000906067291 */ /* 0x000fe2000f8e18ff */
[----:B--2---:R-:W-:-:S04]  /*3c30*/  LOP3.LUT R3, R2, UR5, RZ, 0x3c, !PT ;  /* 0x0000000502037c12 */ /* 0x004fc8000f8e3cff */
[----:B------:R-:W-:-:S04]  /*3c40*/  SHF.L.U32 R3, R3, 0x1f, RZ ;  /* 0x0000001f03037819 */ /* 0x000fc800000006ff */
[----:B------:R-:W2:Y:S02]  /*3c50*/  SYNCS.PHASECHK.TRANS64.TRYWAIT P0, [UR6], R3 ;  /* 0x00000003ff0075a7 */ /* 0x000ea40008001106 */
[----:B--2---:R-:W-:Y:S05]  /*3c60*/  @!P0 BRA `(.L_x_73) ;  /* 0x0000005800048947 */ /* 0x004fea0003800000 */
.L_x_154:
[----:B------:R-:W-:Y:S01]  /*3c70*/  NOP ;  /* 0x0000000000007918 */ /* 0x000fe20000000000 */
[----:B--2---:R-:W2:Y:S01]  /*3c80*/  LDS R0, [UR4+0x14] ;  /* 0x00001404ff007984 */ /* 0x004ea20008000800 */
[----:B------:R-:W-:Y:S01]  /*3c90*/  ULOP3.LUT UR6, UR13, 0xffff, URZ, 0xc0, !UPT ;  /* 0x0000ffff0d067892 */ /* 0x000fe2000f8ec0ff */
[----:B------:R-:W-:Y:S01]  /*3ca0*/  UMOV UR8, 0xffff ;  /* 0x0000ffff00087882 */ /* 0x000fe20000000000 */
[----:B------:R-:W-:Y:S02]  /*3cb0*/  UMOV UR5, 0x1 ;  /* 0x0000000100057882 */ /* 0x000fe40000000000 */
[----:B------:R-:W-:-:S04]  /*3cc0*/  USHF.R.U32.HI UR6, URZ, 0x5, UR6 ;  /* 0x00000005ff067899 */ /* 0x000fc80008011606 */
[----:B------:R-:W-:Y:S02]  /*3cd0*/  USHF.L.U32 UR8, UR8, UR6, URZ ;  /* 0x0000000608087299 */ /* 0x000fe400080006ff */
[----:B------:R-:W-:-:S04]  /*3ce0*/  USHF.L.U32 UR5, UR5, UR6, URZ ;  /* 0x0000000605057299 */ /* 0x000fc800080006ff */
[----:B--2---:R-:W-:-:S04]  /*3cf0*/  LOP3.LUT R0, R0, UR8, RZ, 0xc0, !PT ;  /* 0x0000000800007c12 */ /* 0x004fc8000f8ec0ff */
[----:B------:R-:W-:-:S13]  /*3d00*/  ISETP.NE.AND P0, PT, R0, UR8, PT ;  /* 0x0000000800007c0c */ /* 0x000fda000bf05270 */
[----:B------:R-:W-:Y:S05]  /*3d10*/  @P0 BRA `(.L_x_74) ;  /* 0x0000000000580947 */ /* 0x000fea0003800000 */
[----:B------:R-:W2:Y:S02]  /*3d20*/  LDS R0, [UR4+0x18] ;  /* 0x00001804ff007984 */ /* 0x000ea40008000800 */
[----:B--2---:R-:W-:-:S04]  /*3d30*/  LOP3.LUT R0, R0, UR5, RZ, 0xc0, !PT ;  /* 0x0000000500007c12 */ /* 0x004fc8000f8ec0ff */
[----:B------:R-:W-:-:S13]  /*3d40*/  ISETP.NE.AND P0, PT, R0, UR5, PT ;  /* 0x0000000500007c0c */ /* 0x000fda000bf05270 */
[----:B------:R-:W-:Y:S05]  /*3d50*/  @P0 BRA `(.L_x_75) ;  /* 0x00000000003c0947 */ /* 0x000fea0003800000 */
[----:B------:R-:W2:Y:S01]  /*3d60*/  S2R R2, SR_LANEID ;  /* 0x0000000000027919 */ /* 0x000ea20000000000 */
[----:B------:R-:W-:Y:S01]  /*3d70*/  ULOP3.LUT UR8, URZ, UR8, URZ, 0x33, !UPT ;  /* 0x00000008ff087292 */ /* 0x000fe2000f8e33ff */
[----:B------:R-:W-:Y:S01]  /*3d80*/  LOP3.LUT R4, RZ, UR5, RZ, 0x33, !PT ;  /* 0x00000005ff047c12 */ /* 0x000fe2000f8e33ff */
[----:B------:R-:W-:Y:S02]  /*3d90*/  VOTEU.ANY UR7, UPT, PT ;  /* 0x0000000000077886 */ /* 0x000fe400038e0100 */
[----:B------:R-:W-:Y:S01]  /*3da0*/  UFLO.U32 UR7, UR7 ;  /* 0x00000007000772bd */ /* 0x000fe200080e0000 */
[----:B------:R-:W3:Y:S01]  /*3db0*/  REDUX UR5, R4 ;  /* 0x00000000040573c4 */ /* 0x000ee20000000000 */
[----:B------:R-:W-:-:S06]  /*3dc0*/  IMAD.U32 R0, RZ, RZ, UR8 ;  /* 0x00000008ff007e24 */ /* 0x000fcc000f8e00ff */
[----:B------:R1:W-:Y:S01]  /*3dd0*/  UTCATOMSWS.AND URZ, UR8 ;  /* 0x0000000800ff79e3 */ /* 0x0003e20008000000 */
[----:B------:R-:W4:Y:S01]  /*3de0*/  REDUX UR6, R0 ;  /* 0x00000000000673c4 */ /* 0x000f220000000000 */
[----:B--2---:R-:W-:Y:S01]  /*3df0*/  ISETP.EQ.U32.AND P0, PT, R2, UR7, PT ;  /* 0x0000000702007c0c */ /* 0x004fe2000bf02070 */
[----:B---3--:R-:W-:Y:S01]  /*3e00*/  IMAD.U32 R2, RZ, RZ, UR5 ;  /* 0x00000005ff027e24 */ /* 0x008fe2000f8e00ff */
[----:B----4-:R-:W-:-:S11]  /*3e10*/  MOV R3, UR6 ;  /* 0x0000000600037c02 */ /* 0x010fd60008000f00 */
[----:B------:R1:W-:Y:S04]  /*3e20*/  @P0 ATOMS.AND RZ, [UR4+0x14], R3 ;  /* 0x00001403ffff098c */ /* 0x0003e8000a800004 */
[----:B------:R1:W-:Y:S01]  /*3e30*/  @P0 ATOMS.AND RZ, [UR4+0x18], R2 ;  /* 0x00001802ffff098c */ /* 0x0003e2000a800004 */
[----:B------:R-:W-:Y:S05]  /*3e40*/  BRA `(.L_x_76) ;  /* 0x0000000000147947 */ /* 0x000fea0003800000 */
.L_x_75:
[----:B------:R-:W-:Y:S02]  /*3e50*/  MOV R2, 0x3e70 ;  /* 0x00003e7000027802 */ /* 0x000fe40000000f00 */
[----:B-1--45:R-:W-:Y:S05]  /*3e60*/  CALL.REL.NOINC `($__internal_0_$__cuda_sm10x_tcgen05_guardrail_trap_col_being_dealloced_not_returned_by_alloc) ;  /* 0x0000005800247944 */ /* 0x032fea0003c00000 */
[----:B------:R-:W-:Y:S05]  /*3e70*/  BRA `(.L_x_76) ;  /* 0x0000000000087947 */ /* 0x000fea0003800000 */
.L_x_74:
[----:B------:R-:W-:Y:S02]  /*3e80*/  MOV R2, 0x3ea0 ;  /* 0x00003ea000027802 */ /* 0x000fe40000000f00 */
[----:B-1--45:R-:W-:Y:S05]  /*3e90*/  CALL.REL.NOINC `($__internal_2_$__cuda_sm10x_tcgen05_guardrail_trap_unallocated_columns_being_dealloced) ;  /* 0x0000005800307944 */ /* 0x032fea0003c00000 */
.L_x_76:
[----:B------:R-:W-:Y:S01]  /*3ea0*/  NOP ;  /* 0x0000000000007918 */ /* 0x000fe20000000000 */
[----:B-1----:R-:W-:Y:S05]  /*3eb0*/  EXIT ;  /* 0x000000000000794d */ /* 0x002fea0003800000 */
.L_x_58:
[----:B------:R-:W-:-:S09]  /*3ec0*/  UISETP.NE.OR UP2, UPT, UR8, 0x3, !UP2 ;  /* 0x000000030800788c */ /* 0x000fd2000d745670 */
[----:B------:R-:W-:Y:S05]  /*3ed0*/  BRA.U UP2, `(.L_x_77) ;  /* 0x0000000d02bc7547 */ /* 0x000fea000b800000 */
[----:B------:R-:W1:Y:S01]  /*3ee0*/  LDC R0, c[0x0][0xb30] ;  /* 0x0002cc00ff007b82 */ /* 0x000e620000000800 */
[----:B------:R-:W2:Y:S01]  /*3ef0*/  LDCU.64 UR8, c[0x0][0x888] ;  /* 0x00011100ff0877ac */ /* 0x000ea20008000a00 */
[----:B------:R-:W-:Y:S02]  /*3f00*/  HFMA2 R29, -RZ, RZ, 0, 0 ;  /* 0x00000000ff1d7431 */ /* 0x000fe400000001ff */
[----:B------:R-:W-:Y:S01]  /*3f10*/  IMAD.MOV.U32 R31, RZ, RZ, 0x1 ;  /* 0x00000001ff1f7424 */ /* 0x000fe200078e00ff */
[----:B------:R-:W-:Y:S01]  /*3f20*/  MOV R21, 0x2c00 ;  /* 0x00002c0000157802 */ /* 0x000fe20000000f00 */
[----:B------:R-:W4:Y:S01]  /*3f30*/  LDCU.64 UR4, c[0x0][0x890] ;  /* 0x00011200ff0477ac */ /* 0x000f220008000a00 */
[----:B------:R-:W-:Y:S01]  /*3f40*/  IMAD.MOV.U32 R30, RZ, RZ, RZ ;  /* 0x000000ffff1e7224 */ /* 0x000fe200078e00ff */
[----:B------:R-:W3:Y:S01]  /*3f50*/  LDC R19, c[0x0][0x370] ;  /* 0x0000dc00ff137b82 */ /* 0x000ee20000000800 */
[----:B------:R-:W-:Y:S01]  /*3f60*/  UMOV UR7, 0x400 ;  /* 0x0000040000077882 */ /* 0x000fe20000000000 */
[----:B------:R-:W-:-:S02]  /*3f70*/  UPLOP3.LUT UP1, UPT, UPT, UPT, UPT, 0x40, 0x4 ;  /* 0x000000000004789c */ /* 0x000fc40003f2e870 */
[----:B------:R-:W-:-:S04]  /*3f80*/  ULEA UR7, UR37, UR7, 0x18 ;  /* 0x0000000725077291 */ /* 0x000fc8000f8ec0ff */
[----:B------:R-:W3:Y:S01]  /*3f90*/  LDC R2, c[0x0][0xb0c] ;  /* 0x0002c300ff027b82 */ /* 0x000ee20000000800 */
[----:B--2---:R-:W-:Y:S02]  /*3fa0*/  UISETP.NE.U32.AND UP5, UPT, UR8, URZ, UPT ;  /* 0x000000ff0800728c */ /* 0x004fe4000bfa5070 */
[----:B------:R-:W-:Y:S02]  /*3fb0*/  UIADD3 UR8, UPT, UPT, UR7, 0xd0, URZ ;  /* 0x000000d007087890 */ /* 0x000fe4000fffe0ff */
[----:B----4-:R-:W-:-:S03]  /*3fc0*/  UISETP.NE.U32.AND UP6, UPT, UR4, URZ, UPT ;  /* 0x000000ff0400728c */ /* 0x010fc6000bfc5070 */
[----:B------:R-:W2:Y:S01]  /*3fd0*/  LDC R18, c[0x0][0xb20] ;  /* 0x0002c800ff127b82 */ /* 0x000ea20000000800 */
[----:B-1----:R-:W-:Y:S01]  /*3fe0*/  ISETP.NE.AND P1, PT, R0, 0x1, PT ;  /* 0x000000010000780c */ /* 0x002fe20003f25270 */
[----:B------:R-:W-:Y:S02]  /*3ff0*/  UISETP.NE.AND.EX UP5, UPT, UR9, URZ, UPT, UP5 ;  /* 0x000000ff0900728c */ /* 0x000fe4000bfa5350 */
[----:B------:R-:W-:Y:S02]  /*4000*/  UPRMT UR37, UR37, 0x654, UR8 ;  /* 0x0000065425257896 */ /* 0x000fe40008000008 */
[----:B------:R-:W-:Y:S02]  /*4010*/  UISETP.NE.AND.EX UP6, UPT, UR5, URZ, UPT, UP6 ;  /* 0x000000ff0500728c */ /* 0x000fe4000bfc5360 */
[----:B------:R-:W1:Y:S08]  /*4020*/  LDC.64 R32, c[0x0][0x348] ;  /* 0x0000d200ff207b82 */ /* 0x000e700000000a00 */
[----:B------:R-:W4:Y:S08]  /*4030*/  LDC.64 R16, c[0x0][0xb10] ;  /* 0x0002c400ff107b82 */ /* 0x000f300000000a00 */
[----:B------:R-:W1:Y:S08]  /*4040*/  LDC.64 R6, c[0x0][0xb18] ;  /* 0x0002c600ff067b82 */ /* 0x000e700000000a00 */
[----:B------:R-:W1:Y:S08]  /*4050*/  LDC.64 R4, c[0x0][0xb28] ;  /* 0x0002ca00ff047b82 */ /* 0x000e700000000a00 */
[----:B--23--:R-:W1:Y:S02]  /*4060*/  LDC R20, c[0x0][0x374] ;  /* 0x0000dd00ff147b82 */ /* 0x00ce640000000800 */
.L_x_85:
[C---:B------:R-:W-:Y:S02]  /*4070*/  LEA R0, R30.reuse, UR7, 0x3 ;  /* 0x000000071e007c11 */ /* 0x040fe4000f8e18ff */
[----:B------:R-:W-:Y:S02]  /*4080*/  SHF.L.U32 R3, R29, 0x1f, RZ ;  /* 0x0000001f1d037819 */ /* 0x000fe400000006ff */
[----:B------:R-:W-:Y:S02]  /*4090*/  LEA R24, R30, UR7, 0x4 ;  /* 0x000000071e187c11 */ /* 0x000fe4000f8e20ff */
[----:B--2---:R-:W2:Y:S02]  /*40a0*/  SYNCS.PHASECHK.TRANS64.TRYWAIT P0, [R0+URZ+0xf0], R3 ;  /* 0x0000f003000075a7 */ /* 0x004ea400080011ff */
[----:B--2---:R-:W-:Y:S05]  /*40b0*/  @!P0 BRA `(.L_x_78) ;  /* 0x0000005400088947 */ /* 0x004fea0003800000 */
.L_x_155:
[----:B------:R-:W-:Y:S01]  /*40c0*/  ISETP.GE.AND P0, PT, R22, 0x1, PT ;  /* 0x000000011600780c */ /* 0x000fe20003f06270 */
[----:B------:R-:W3:Y:S01]  /*40d0*/  LDS.128 R24, [R24+0x180] ;  /* 0x0001800018187984 */ /* 0x000ee20000000c00 */
[----:B------:R-:W-:Y:S01]  /*40e0*/  ISETP.NE.U32.AND P4, PT, RZ, UR4, PT ;  /* 0x00000004ff007c0c */ /* 0x000fe2000bf85070 */
[----:B--2---:R-:W-:Y:S01]  /*40f0*/  VIADD R0, R0, 0x100 ;  /* 0x0000010000007836 */ /* 0x004fe20000000000 */
[----:B------:R-:W-:Y:S02]  /*4100*/  SHF.L.U32 R23, R31, 0x1f, RZ ;  /* 0x0000001f1f177819 */ /* 0x000fe400000006ff */
[----:B------:R-:W-:Y:S02]  /*4110*/  ISETP.NE.AND.EX P4, PT, RZ, UR5, PT, P4 ;  /* 0x00000005ff007c0c */ /* 0x000fe4000bf85340 */
[----:B------:R-:W-:Y:S01]  /*4120*/  PRMT R0, RZ, 0x654, R0 ;  /* 0x00000654ff007816 */ /* 0x000fe20000000000 */
[----:B------:R-:W-:Y:S01]  /*4130*/  @!PT LDS RZ, [RZ] ;  /* 0x00000000fffff984 */ /* 0x000fe20000000800 */
[----:B------:R-:W-:Y:S01]  /*4140*/  @!PT LDS RZ, [RZ] ;  /* 0x00000000fffff984 */ /* 0x000fe20000000800 */
[----:B------:R-:W-:Y:S01]  /*4150*/  @!PT LDS RZ, [RZ] ;  /* 0x00000000fffff984 */ /* 0x000fe20000000800 */
[----:B------:R-:W-:Y:S01]  /*4160*/  @!PT LDS RZ, [RZ] ;  /* 0x00000000fffff984 */ /* 0x000fe20000000800 */
[----:B------:R2:W-:Y:S06]  /*4170*/  MEMBAR.ALL.CTA ;  /* 0x0000000000007992 */ /* 0x0005ec0000008000 */
[----:B--2---:R-:W2:Y:S02]  /*4180*/  FENCE.VIEW.ASYNC.S ;  /* 0x00000000000073c6 */ /* 0x004ea40000000000 */
[----:B--2---:R2:W-:Y:S01]  /*4190*/  SYNCS.ARRIVE.TRANS64.RED.A1T0 RZ, [R0+URZ], RZ ;  /* 0x000000ff00ff79a7 */ /* 0x0045e200081004ff */
[----:B---3--:R-:W-:Y:S11]  /*41a0*/  LOP3.LUT P3, RZ, R26, 0x1, RZ, 0xc0, !PT ;  /* 0x000000011aff7812 */ /* 0x008ff6000786c0ff */
[----:B------:R-:W-:Y:S02]  /*41b0*/  @!UPT UIADD3 URZ, UPT, UPT, URZ, URZ, URZ ;  /* 0x000000fffffff290 */ /* 0x000fe4000fffe0ff */
[----:B------:R-:W-:Y:S02]  /*41c0*/  @P3 MOV R13, R24 ;  /* 0x00000018000d3202 */ /* 0x000fe40000000f00 */
[----:B------:R-:W-:Y:S01]  /*41d0*/  @P3 LOP3.LUT R8, R25, 0xffff, RZ, 0xc0, !PT ;  /* 0x0000ffff19083812 */ /* 0x000fe200078ec0ff */
[----:B--2---:R-:W-:Y:S06]  /*41e0*/  @!P0 BRA `(.L_x_79) ;  /* 0x0000000000a48947 */ /* 0x004fec0003800000 */
[----:B-1----:R-:W-:Y:S01]  /*41f0*/  IMAD.HI.U32 R35, R20, R7, RZ ;  /* 0x0000000714237227 */ /* 0x002fe200078e00ff */
[----:B------:R-:W-:Y:S02]  /*4200*/  ISETP.NE.AND P0, PT, R6, 0x1, PT ;  /* 0x000000010600780c */ /* 0x000fe40003f05270 */
[----:B------:R-:W-:Y:S01]  /*4210*/  ISETP.NE.AND P2, PT, R22, 0x1, PT ;  /* 0x000000011600780c */ /* 0x000fe20003f45270 */
[----:B----4-:R-:W-:Y:S01]  /*4220*/  IMAD.HI.U32 R34, R19, R16, RZ ;  /* 0x0000001013227227 */ /* 0x010fe200078e00ff */
[----:B------:R-:W-:Y:S02]  /*4230*/  SHF.R.U32.HI R35, RZ, R18, R35 ;  /* 0x00000012ff237219 */ /* 0x000fe40000011623 */
[----:B------:R-:W-:Y:S01]  /*4240*/  ISETP.NE.AND P5, PT, R2, 0x1, PT ;  /* 0x000000010200780c */ /* 0x000fe20003fa5270 */
[----:B------:R-:W-:Y:S01]  /*4250*/  IMAD.HI.U32 R36, R13, R16, RZ ;  /* 0x000000100d247227 */ /* 0x000fe200078e00ff */
[----:B------:R-:W-:Y:S02]  /*4260*/  SHF.R.U32.HI R34, RZ, R17, R34 ;  /* 0x00000011ff227219 */ /* 0x000fe40000011622 */
[----:B------:R-:W-:Y:S01]  /*4270*/  SEL R3, R20, R35, !P0 ;  /* 0x0000002314037207 */ /* 0x000fe20004000000 */
[C---:B------:R-:W-:Y:S01]  /*4280*/  IMAD.HI.U32 R35, R8.reuse, R7, RZ ;  /* 0x0000000708237227 */ /* 0x040fe200078e00ff */
[----:B------:R-:W-:Y:S02]  /*4290*/  SEL R11, R19, R34, !P5 ;  /* 0x00000022130b7207 */ /* 0x000fe40006800000 */
[----:B------:R-:W-:Y:S01]  /*42a0*/  SHF.R.U32.HI R36, RZ, R17, R36 ;  /* 0x00000011ff247219 */ /* 0x000fe20000011624 */
[----:B------:R-:W-:Y:S01]  /*42b0*/  IMAD.HI.U32 R38, R3, R4, RZ ;  /* 0x0000000403267227 */ /* 0x000fe200078e00ff */
[----:B------:R-:W-:Y:S03]  /*42c0*/  SHF.R.U32.HI R35, RZ, R18, R35 ;  /* 0x00000012ff237219 */ /* 0x000fe60000011623 */
[----:B------:R-:W-:Y:S01]  /*42d0*/  IMAD.HI.U32 R34, R11, R4, RZ ;  /* 0x000000040b227227 */ /* 0x000fe200078e00ff */
[----:B------:R-:W-:Y:S02]  /*42e0*/  @P2 SHF.R.U32.HI R3, RZ, R5, R38 ;  /* 0x00000005ff032219 */ /* 0x000fe40000011626 */
[----:B------:R-:W-:Y:S02]  /*42f0*/  SEL R9, R8, R35, !P0 ;  /* 0x0000002308097207 */ /* 0x000fe40004000000 */
[----:B------:R-:W-:Y:S01]  /*4300*/  @P2 SHF.R.U32.HI R11, RZ, R5, R34 ;  /* 0x00000005ff0b2219 */ /* 0x000fe20000011622 */
[C---:B------:R-:W-:Y:S01]  /*4310*/  IMAD R10, R22.reuse, R3, RZ ;  /* 0x00000003160a7224 */ /* 0x040fe200078e02ff */
[----:B------:R-:W-:Y:S01]  /*4320*/  SEL R3, R13, R36, !P5 ;  /* 0x000000240d037207 */ /* 0x000fe20006800000 */
[C---:B------:R-:W-:Y:S03]  /*4330*/  IMAD.HI.U32 R14, R9.reuse, R4, RZ ;  /* 0x00000004090e7227 */ /* 0x040fe600078e00ff */
[----:B------:R-:W-:Y:S01]  /*4340*/  ISETP.GE.AND P0, PT, R9, R10, PT ;  /* 0x0000000a0900720c */ /* 0x000fe20003f06270 */
[C---:B------:R-:W-:Y:S01]  /*4350*/  IMAD R12, R22.reuse, R11, RZ ;  /* 0x0000000b160c7224 */ /* 0x040fe200078e02ff */
[-C--:B------:R-:W-:Y:S04]  /*4360*/  SHF.R.U32.HI R14, RZ, R5.reuse, R14 ;  /* 0x00000005ff0e7219 */ /* 0x080fe8000001160e */
[----:B------:R-:W-:Y:S02]  /*4370*/  ISETP.GE.OR P0, PT, R3, R12, P0 ;  /* 0x0000000c0300720c */ /* 0x000fe40000706670 */
[----:B------:R-:W-:Y:S05]  /*4380*/  SEL R15, R9, R14, !P2 ;  /* 0x0000000e090f7207 */ /* 0x000fea0005000000 */
[----:B------:R-:W-:Y:S04]  /*4390*/  IMAD.MOV R14, RZ, RZ, -R15 ;  /* 0x000000ffff0e7224 */ /* 0x000fe800078e0a0f */
[----:B------:R-:W-:Y:S02]  /*43a0*/  IMAD R14, R22, R14, R9 ;  /* 0x0000000e160e7224 */ /* 0x000fe400078e0209 */
[C---:B------:R-:W-:Y:S05]  /*43b0*/  @!P0 IMAD.HI.U32 R10, R3.reuse, R4, RZ ;  /* 0x00000004030a8227 */ /* 0x040fea00078e00ff */
[----:B------:R-:W-:Y:S04]  /*43c0*/  @!P0 SHF.R.U32.HI R10, RZ, R5, R10 ;  /* 0x00000005ff0a8219 */ /* 0x000fe8000001160a */
[----:B------:R-:W-:Y:S01]  /*43d0*/  @!P0 SEL R0, R3, R10, !P2 ;  /* 0x0000000a03008207 */ /* 0x000fe20005000000 */
[----:B------:R-:W-:Y:S03]  /*43e0*/  IMAD.MOV R10, RZ, RZ, -R3 ;  /* 0x000000ffff0a7224 */ /* 0x000fe600078e0a03 */
[----:B------:R-:W-:Y:S01]  /*43f0*/  @!P0 IADD3 R15, PT, PT, R15, -R0, RZ ;  /* 0x800000000f0f8210 */ /* 0x000fe20007ffe0ff */
[----:B------:R-:W-:Y:S01]  /*4400*/  @!P0 IMAD R0, R11, R14, R0 ;  /* 0x0000000e0b008224 */ /* 0x000fe200078e0200 */
[----:B------:R-:W-:Y:S01]  /*4410*/  IADD3 R11, PT, PT, -R9, RZ, RZ ;  /* 0x000000ff090b7210 */ /* 0x000fe20007ffe1ff */
[----:B------:R-:W-:Y:S02]  /*4420*/  IMAD R13, R2, R10, R13 ;  /* 0x0000000a020d7224 */ /* 0x000fe400078e020d */
[----:B------:R-:W-:Y:S02]  /*4430*/  @!P0 IMAD R9, R15, R22, R3 ;  /* 0x000000160f098224 */ /* 0x000fe400078e0203 */
[----:B------:R-:W-:Y:S02]  /*4440*/  @!P0 IMAD.MOV.U32 R3, RZ, RZ, R0 ;  /* 0x000000ffff038224 */ /* 0x000fe400078e0000 */
[----:B------:R-:W-:Y:S02]  /*4450*/  IMAD R8, R6, R11, R8 ;  /* 0x0000000b06087224 */ /* 0x000fe400078e0208 */
[----:B------:R-:W-:Y:S02]  /*4460*/  IMAD R13, R3, R2, R13 ;  /* 0x00000002030d7224 */ /* 0x000fe400078e020d */
[----:B------:R-:W-:Y:S02]  /*4470*/  IMAD R8, R9, R6, R8 ;  /* 0x0000000609087224 */ /* 0x000fe400078e0208 */
.L_x_79:
[----:B------:R-:W-:Y:S05]  /*4480*/  BRA.U UP1, `(.L_x_80) ;  /* 0x0000000101107547 */ /* 0x000fea000b800000 */
[----:B------:R-:W-:Y:S04]  /*4490*/  MOV R0, UR6 ;  /* 0x0000000600007c02 */ /* 0x000fe80008000f00 */
[----:B------:R-:W-:Y:S04]  /*44a0*/  SHF.L.U32 R3, R0, 0x1f, RZ ;  /* 0x0000001f00037819 */ /* 0x000fe800000006ff */
[----:B------:R-:W2:Y:S02]  /*44b0*/  SYNCS.PHASECHK.TRANS64.TRYWAIT P0, [UR7+0xe8], R3 ;  /* 0x0000e803ff0075a7 */ /* 0x000ea40008001107 */
[----:B--2---:R-:W-:Y:S05]  /*44c0*/  @!P0 BRA `(.L_x_81) ;  /* 0x0000005000188947 */ /* 0x004fea0003800000 */
.L_x_80:
[----:B------:R-:W-:Y:S05]  /*44d0*/  BRA.U !UP6, `(.L_x_82) ;  /* 0x000000010e347547 */ /* 0x000fea000b800000 */
[----:B------:R-:W-:Y:S01]  /*44e0*/  UPLOP3.LUT UP0, UPT, UPT, UPT, UP5, 0x80, 0x8 ;  /* 0x000000000008789c */ /* 0x000fe20003f0f050 */
[----:B------:R-:W-:Y:S05]  /*44f0*/  HFMA2 R202, -RZ, RZ, 0, 5.9604644775390625e-08 ;  /* 0x00000001ffca7431 */ /* 0x000fea00000001ff */
[----:B------:R-:W-:Y:S05]  /*4500*/  PLOP3.LUT P0, PT, PT, PT, UP0, 0x80, 0x8 ;  /* 0x000000000008781c */ /* 0x000fea0003f0f008 */
[----:B------:R-:W3:Y:S01]  /*4510*/  @UP0 LDCU.64 UR10, c[0x0][0x888] ;  /* 0x00011100ff0a07ac */ /* 0x000ee20008000a00 */
[----:B------:R-:W-:Y:S04]  /*4520*/  @UP0 UIMAD UR8, UR36, UR4, URZ ;  /* 0x00000004240802a4 */ /* 0x000fe8000f8e02ff */
[----:B---3--:R-:W-:Y:S06]  /*4530*/  @UP0 UIMAD.WIDE UR10, UR8, 0x4, UR10 ;  /* 0x00000004080a08a5 */ /* 0x008fec000f8e020a */
[----:B------:R-:W-:Y:S02]  /*4540*/  IMAD.U32 R10, RZ, RZ, UR10 ;  /* 0x0000000aff0a7e24 */ /* 0x000fe4000f8e00ff */
[----:B------:R-:W-:Y:S05]  /*4550*/  IMAD.U32 R11, RZ, RZ, UR11 ;  /* 0x0000000bff0b7e24 */ /* 0x000fea000f8e00ff */
[----:B--2---:R-:W2:Y:S02]  /*4560*/  @P0 LDG.E R0, desc[UR46][R10.64] ;  /* 0x0000002e0a000981 */ /* 0x004ea4000c1e1900 */
[----:B--2---:R-:W-:Y:S01]  /*4570*/  @P0 R2UR UR39, R0 ;  /* 0x00000000002702ca */ /* 0x004fe200000e0000 */
[----:B------:R-:W-:Y:S05]  /*4580*/  IMAD.MOV.U32 R0, RZ, RZ, 0x1 ;  /* 0x00000001ff007424 */ /* 0x000fea00078e00ff */
[----:B------:R-:W-:Y:S08]  /*4590*/  @!P0 PRMT R202, R0, 0x7610, R202 ;  /* 0x0000761000ca8816 */ /* 0x000ff000000000ca */
[----:B------:R-:W3:Y:S02]  /*45a0*/  @!UP0 LDCU UR39, c[0x0][0x880] ;  /* 0x00011000ff2787ac */ /* 0x000ee40008000800 */
.L_x_82:
[----:B---3--:R-:W-:Y:S01]  /*45b0*/  @!P4 ISETP.EQ.AND P5, PT, RZ, UR39, PT ;  /* 0x00000027ff00cc0c */ /* 0x008fe2000bfa2270 */
[----:B------:R-:W-:Y:S01]  /*45c0*/  @!UPT UIADD3 URZ, UPT, UPT, URZ, URZ, URZ ;  /* 0x000000fffffff290 */ /* 0x000fe2000fffe0ff */
[----:B------:R-:W-:Y:S11]  /*45d0*/  @!P4 BRA `(.L_x_83) ;  /* 0x000000000014c947 */ /* 0x000ff60003800000 */
[----:B------:R-:W-:Y:S02]  /*45e0*/  LOP3.LUT P0, RZ, R202, 0xff, RZ, 0xc0, !PT ;  /* 0x000000ffcaff7812 */ /* 0x000fe4000780c0ff */
[----:B------:R-:W-:Y:S04]  /*45f0*/  PLOP3.LUT P5, PT, PT, PT, UP0, 0x80, 0x8 ;  /* 0x000000000008781c */ /* 0x000fe80003faf008 */
[----:B------:R-:W-:Y:S07]  /*4600*/  PLOP3.LUT P5, PT, P5, PT, PT, 0x8, 0x80 ;  /* 0x000000000080781c */ /* 0x000fee0002fae170 */
[----:B------:R-:W-:Y:S11]  /*4610*/  @P0 ISETP.EQ.AND P5, PT, RZ, UR39, PT ;  /* 0x00000027ff000c0c */ /* 0x000ff6000bfa2270 */
[----:B------:R-:W-:Y:S02]  /*4620*/  @!UPT UIADD3 URZ, UPT, UPT, URZ, URZ, URZ ;  /* 0x000000fffffff290 */ /* 0x000fe4000fffe0ff */
.L_x_83:
[----:B------:R-:W3:Y:S01]  /*4630*/  SYNCS.PHASECHK.TRANS64.TRYWAIT P4, [UR7+0xd8], R23 ;  /* 0x0000d817ff0075a7 */ /* 0x000ee20008081107 */
[----:B------:R-:W-:Y:S01]  /*4640*/  @P3 SHF.R.U32.HI R28, RZ, 0x10, R25 ;  /* 0x00000010ff1c3819 */ /* 0x000fe20000011619 */
[----:B------:R-:W-:Y:S01]  /*4650*/  VIADD R30, R30, 0x1 ;  /* 0x000000011e1e7836 */ /* 0x000fe20000000000 */
[----:B------:R-:W1:Y:S08]  /*4660*/  LDC.64 R14, c[0x0][0xb10] ;  /* 0x0002c400ff0e7b82 */ /* 0x000e700000000a00 */
[----:B------:R-:W4:Y:S08]  /*4670*/  LDC.64 R10, c[0x0][0xb18] ;  /* 0x0002c600ff0a7b82 */ /* 0x000f300000000a00 */
[----:B--2---:R-:W2:Y:S08]  /*4680*/  @!P1 LDC R0, c[0x0][0xb20] ;  /* 0x0002c800ff009b82 */ /* 0x004eb00000000800 */
[----:B------:R-:W2:Y:S01]  /*4690*/  @!P1 LDC R3, c[0x0][0xb0c] ;  /* 0x0002c300ff039b82 */ /* 0x000ea20000000800 */
[----:B-1----:R-:W-:Y:S05]  /*46a0*/  @!P1 IMAD.HI.U32 R14, R13, R14, RZ ;  /* 0x0000000e0d0e9227 */ /* 0x002fea00078e00ff */
[----:B------:R-:W-:Y:S01]  /*46b0*/  @!P1 SHF.R.U32.HI R14, RZ, R15, R14 ;  /* 0x0000000fff0e9219 */ /* 0x000fe2000001160e */
[----:B----4-:R-:W-:Y:S01]  /*46c0*/  @!P1 IMAD.HI.U32 R11, R8, R11, RZ ;  /* 0x0000000b080b9227 */ /* 0x010fe200078e00ff */
[----:B------:R-:W-:Y:S04]  /*46d0*/  @!P1 ISETP.NE.AND P0, PT, R10, 0x1, PT ;  /* 0x000000010a00980c */ /* 0x000fe80003f05270 */
[----:B--2---:R-:W-:Y:S02]  /*46e0*/  @!P1 SHF.R.U32.HI R9, RZ, R0, R11 ;  /* 0x00000000ff099219 */ /* 0x004fe4000001160b */
[----:B------:R-:W-:Y:S02]  /*46f0*/  @!P1 ISETP.NE.AND P2, PT, R3, 0x1, PT ;  /* 0x000000010300980c */ /* 0x000fe40003f45270 */
[----:B------:R-:W-:Y:S02]  /*4700*/  @!P1 SEL R9, R8, R9, !P0 ;  /* 0x0000000908099207 */ /* 0x000fe40004000000 */
[----:B------:R-:W-:Y:S02]  /*4710*/  ELECT P0, URZ, PT ;  /* 0x0000000000ff782f */ /* 0x000fe40003800000 */
[----:B------:R-:W-:Y:S05]  /*4720*/  @!P1 SEL R14, R13, R14, !P2 ;  /* 0x0000000e0d0e9207 */ /* 0x000fea0005000000 */
[----:B------:R-:W-:Y:S02]  /*4730*/  @!P1 IMAD.IADD R0, R9, 0x1, -R14 ;  /* 0x0000000109009824 */ /* 0x000fe400078e0a0e */
[----:B------:R-:W-:Y:S02]  /*4740*/  @!P1 IMAD.IADD R9, R14, 0x1, -R9 ;  /* 0x000000010e099824 */ /* 0x000fe400078e0a09 */
[----:B------:R-:W-:Y:S02]  /*4750*/  @!P1 IMAD R13, R0, R3, R13 ;  /* 0x00000003000d9224 */ /* 0x000fe400078e020d */
[----:B------:R-:W-:Y:S01]  /*4760*/  @!P1 IMAD R8, R9, R10, R8 ;  /* 0x0000000a09089224 */ /* 0x000fe200078e0208 */
[----:B---3--:R-:W-:Y:S06]  /*4770*/  @!P4 BRA `(.L_x_84) ;  /* 0x0000004c0084c947 */ /* 0x008fec0003800000 */
.L_x_158:
[----:B------:R-:W-:Y:S01]  /*4780*/  PLOP3.LUT P5, PT, P5, P0, PT, 0xf2, 0x2f ;  /* 0x00000000002f781c */ /* 0x000fe20002fa1e72 */
[----:B------:R-:W-:Y:S01]  /*4790*/  UMOV UR14, 0x0 ;  /* 0x00000000000e7882 */ /* 0x000fe20000000000 */
[----:B------:R-:W-:Y:S01]  /*47a0*/  UMOV UR15, 0x10000000 ;  /* 0x10000000000f7882 */ /* 0x000fe20000000000 */
[----:B------:R-:W-:Y:S01]  /*47b0*/  UMOV UR68, UR36 ;  /* 0x0000002400447c82 */ /* 0x000fe20008000000 */
[----:B------:R-:W-:Y:S01]  /*47c0*/  UMOV UR28, UR36 ;  /* 0x00000024001c7c82 */ /* 0x000fe20008000000 */
[----:B------:R-:W-:Y:S01]  /*47d0*/  UMOV UR20, UR36 ;  /* 0x0000002400147c82 */ /* 0x000fe20008000000 */
[----:B------:R-:W-:Y:S01]  /*47e0*/  UMOV UR60, UR36 ;  /* 0x00000024003c7c82 */ /* 0x000fe20008000000 */
[----:B------:R-:W-:Y:S01]  /*47f0*/  UMOV UR52, UR36 ;  /* 0x0000002400347c82 */ /* 0x000fe20008000000 */
[----:B------:R-:W-:Y:S01]  /*4800*/  UMOV UR12, UR36 ;  /* 0x00000024000c7c82 */ /* 0x000fe20008000000 */
[----:B------:R-:W-:Y:S01]  /*4810*/  UMOV UR44, UR36 ;  /* 0x00000024002c7c82 */ /* 0x000fe20008000000 */
[----:B------:R-:W-:Y:S03]  /*4820*/  LOP3.LUT R31, R31, 0x1, RZ, 0x3c, !PT ;  /* 0x000000011f1f7812 */ /* 0x000fe600078e3cff */
[----:B------:R-:W-:Y:S01]  /*4830*/  @!P5 IADD3 R3, P0, PT, R32, 0x580, RZ ;  /* 0x000005802003d810 */ /* 0x000fe20007f1e0ff */
[----:B------:R-:W-:Y:S01]  /*4840*/  @!P5 IMAD R199, R199, 0xb0, RZ ;  /* 0x000000b0c7c7d824 */ /* 0x000fe200078e02ff */
[----:B------:R-:W-:Y:S01]  /*4850*/  VOTEU.ALL UP4, P5 ;  /* 0x0000000000ff7886 */ /* 0x000fe20002880000 */
[----:B------:R-:W-:Y:S01]  /*4860*/  @!P5 IMAD.SHL.U32 R201, R201, 0x40, RZ ;  /* 0x00000040c9c9d824 */ /* 0x000fe200078e00ff */
[----:B------:R-:W-:Y:S01]  /*4870*/  @!P5 R2UR UR9, R3 ;  /* 0x000000000309d2ca */ /* 0x000fe200000e0000 */
[----:B-1----:R-:W-:Y:S01]  /*4880*/  @!P5 IMAD.X R0, RZ, RZ, R33, P0 ;  /* 0x000000ffff00d224 */ /* 0x002fe200000e0621 */
[----:B------:R-:W-:Y:S01]  /*4890*/  @!P5 R2UR UR66, R199 ;  /* 0x00000000c742d2ca */ /* 0x000fe200000e0000 */
[----:B------:R-:W-:Y:S01]  /*48a0*/  @!UP4 UIADD3 UR65, UPT, UPT, UR7, 0xd0, URZ ;  /* 0x000000d00741c890 */ /* 0x000fe2000fffe0ff */
[----:B------:R-:W-:Y:S01]  /*48b0*/  @!P5 R2UR UR67, R201 ;  /* 0x00000000c943d2ca */ /* 0x000fe200000e0000 */
[----:B------:R-:W-:Y:S01]  /*48c0*/  @!UP4 UIADD3 UR64, UPT, UPT, UR7, 0x200, URZ ;  /* 0x000002000740c890 */ /* 0x000fe2000fffe0ff */
[----:B------:R-:W-:Y:S01]  /*48d0*/  @!P5 R2UR UR8, R0 ;  /* 0x000000000008d2ca */ /* 0x000fe200000e0000 */
[----:B------:R-:W-:Y:S01]  /*48e0*/  VOTEU.ALL UP2, P5 ;  /* 0x0000000000ff7886 */ /* 0x000fe20002840000 */
[----:B------:R-:W-:Y:S01]  /*48f0*/  @!UP4 UIADD3 UR24, UPT, UPT, UR7, 0x600, URZ ;  /* 0x000006000718c890 */ /* 0x000fe2000fffe0ff */
[----:B------:R-:W-:Y:S01]  /*4900*/  ISETP.NE.AND P0, PT, R30, 0x2, PT ;  /* 0x000000021e00780c */ /* 0x000fe20003f05270 */
[----:B------:R-:W-:Y:S01]  /*4910*/  VOTEU.ALL UP1, P5 ;  /* 0x0000000000ff7886 */ /* 0x000fe20002820000 */
[----:B------:R-:W-:Y:S01]  /*4920*/  UMOV UR25, UR65 ;  /* 0x0000004100197c82 */ /* 0x000fe20008000000 */
[----:B------:R-:W-:Y:S01]  /*4930*/  @!UP4 UIADD3 UR16, UPT, UPT, UR7, 0xa00, URZ ;  /* 0x00000a000710c890 */ /* 0x000fe2000fffe0ff */
[----:B------:R-:W-:Y:S01]  /*4940*/  IMAD.U32 R10, RZ, RZ, UR9 ;  /* 0x00000009ff0a7e24 */ /* 0x000fe2000f8e00ff */
[----:B------:R-:W-:Y:S01]  /*4950*/  VOTEU.ALL UP3, P5 ;  /* 0x0000000000ff7886 */ /* 0x000fe20002860000 */
[----:B------:R-:W-:Y:S01]  /*4960*/  @!UP4 UIADD3 UR26, UPT, UPT, UR66, 0x10, URZ ;  /* 0x00000010421ac890 */ /* 0x000fe2000fffe0ff */
[----:B------:R-:W-:Y:S01]  /*4970*/  SEL R0, RZ, 0x1, P0 ;  /* 0x00000001ff007807 */ /* 0x000fe20000000000 */
[----:B------:R-:W-:Y:S01]  /*4980*/  UMOV UR27, UR67 ;  /* 0x00000043001b7c82 */ /* 0x000fe20008000000 */
[----:B------:R-:W-:Y:S01]  /*4990*/  @!P5 R2UR UR22, R10 ;  /* 0x000000000a16d2ca */ /* 0x000fe200000e0000 */
[----:B------:R-:W-:Y:S01]  /*49a0*/  IMAD.U32 R11, RZ, RZ, UR8 ;  /* 0x00000008ff0b7e24 */ /* 0x000fe2000f8e00ff */
[----:B------:R-:W-:Y:S01]  /*49b0*/  @!UP4 UIADD3 UR18, UPT, UPT, UR66, 0x20, URZ ;  /* 0x000000204212c890 */ /* 0x000fe2000fffe0ff */
[----:B------:R-:W-:Y:S01]  /*49c0*/  LOP3.LUT R29, R29, R0, RZ, 0x3c, !PT ;  /* 0x000000001d1d7212 */ /* 0x000fe200078e3cff */
[----:B------:R-:W-:Y:S01]  /*49d0*/  UMOV UR19, UR67 ;  /* 0x0000004300137c82 */ /* 0x000fe20008000000 */
[----:B------:R-:W-:Y:S01]  /*49e0*/  UMOV UR17, UR65 ;  /* 0x0000004100117c82 */ /* 0x000fe20008000000 */
[----:B------:R-:W-:Y:S01]  /*49f0*/  @!P5 R2UR UR23, R11 ;  /* 0x000000000b17d2ca */ /* 0x000fe200000e0000 */
[----:B------:R-:W-:Y:S01]  /*4a00*/  @!UP4 UIADD3 UR56, UPT, UPT, UR7, 0xe00, URZ ;  /* 0x00000e000738c890 */ /* 0x000fe2000fffe0ff */
[----:B------:R-:W-:Y:S01]  /*4a10*/  SEL R30, R30, RZ, P0 ;  /* 0x000000ff1e1e7207 */ /* 0x000fe20000000000 */
[----:B------:R-:W-:Y:S01]  /*4a20*/  @!UP4 UIADD3 UR58, UPT, UPT, UR66, 0x30, URZ ;  /* 0x00000030423ac890 */ /* 0x000fe2000fffe0ff */
[----:B------:R-:W-:Y:S01]  /*4a30*/  IMAD.IADD R199, R8, 0x1, R198 ;  /* 0x0000000108c77824 */ /* 0x000fe200078e02c6 */
[----:B------:R-:W-:Y:S01]  /*4a40*/  UMOV UR59, UR67 ;  /* 0x00000043003b7c82 */ /* 0x000fe20008000000 */
[----:B------:R-:W-:Y:S01]  /*4a50*/  UMOV UR57, UR65 ;  /* 0x0000004100397c82 */ /* 0x000fe20008000000 */
[----:B------:R-:W-:Y:S01]  /*4a60*/  @!UP4 UIADD3 UR48, UPT, UPT, UR7, 0x1200, URZ ;  /* 0x000012000730c890 */ /* 0x000fe2000fffe0ff */
[----:B------:R-:W-:Y:S01]  /*4a70*/  IMAD.IADD R201, R13, 0x1, R200 ;  /* 0x000000010dc97824 */ /* 0x000fe200078e02c8 */
[----:B------:R-:W-:Y:S01]  /*4a80*/  @!UP4 UIADD3 UR50, UPT, UPT, UR66, 0x40, URZ ;  /* 0x000000404232c890 */ /* 0x000fe2000fffe0ff */
[----:B------:R-:W-:Y:S01]  /*4a90*/  UMOV UR51, UR67 ;  /* 0x0000004300337c82 */ /* 0x000fe20008000000 */
[----:B------:R-:W-:Y:S02]  /*4aa0*/  UMOV UR49, UR65 ;  /* 0x0000004100317c82 */ /* 0x000fe40008000000 */
[----:B------:R-:W-:Y:S01]  /*4ab0*/  @!UP2 UTMALDG.3D [UR64], [UR22], desc[UR14] ;  /* 0x00000e401600a5b4 */ /* 0x000fe20008011000 */
[----:B------:R-:W-:Y:S01]  /*4ac0*/  VOTEU.ALL UP2, P5 ;  /* 0x0000000000ff7886 */ /* 0x000fe20002840000 */
[----:B------:R-:W-:Y:S02]  /*4ad0*/  @!UP4 UIADD3 UR8, UPT, UPT, UR7, 0x1600, URZ ;  /* 0x000016000708c890 */ /* 0x000fe4000fffe0ff */
[----:B------:R-:W-:Y:S01]  /*4ae0*/  @!UP4 UIADD3 UR10, UPT, UPT, UR66, 0x50, URZ ;  /* 0x00000050420ac890 */ /* 0x000fe2000fffe0ff */
[----:B------:R-:W-:Y:S01]  /*4af0*/  UMOV UR11, UR67 ;  /* 0x00000043000b7c82 */ /* 0x000fe20008000000 */
[----:B------:R-:W-:Y:S01]  /*4b00*/  UMOV UR9, UR65 ;  /* 0x0000004100097c82 */ /* 0x000fe20008000000 */
[----:B------:R1:W-:Y:S01]  /*4b10*/  @!UP1 UTMALDG.3D [UR24], [UR22], desc[UR14] ;  /* 0x00000e18160095b4 */ /* 0x0003e20008011000 */
        /* <DEDUP_REMOVED lines=11> */
[----:B------:R-:W-:Y:S01]  /*4bd0*/  @!UP2 UTMALDG.3D [UR56], [UR22], desc[UR14] ;  /* 0x00000e381600a5b4 */ /* 0x000fe20008011000 */
[----:B------:R-:W-:Y:S01]  /*4be0*/  VOTEU.ALL UP2, P5 ;  /* 0x0000000000ff7886 */ /* 0x000fe20002840000 */
[----:B------:R-:W-:Y:S01]  /*4bf0*/  @!UP1 UTMALDG.3D [UR48], [UR22], desc[UR14] ;  /* 0x00000e30160095b4 */ /* 0x000fe20008011000 */
[----:B------:R-:W-:Y:S05]  /*4c00*/  VOTEU.ALL UP1, P5 ;  /* 0x0000000000ff7886 */ /* 0x000fea0002820000 */
[----:B------:R3:W-:Y:S01]  /*4c10*/  @!UP1 UTMALDG.3D [UR8], [UR22], desc[UR14] ;  /* 0x00000e08160095b4 */ /* 0x0007e20008011000 */
[----:B------:R-:W-:Y:S01]  /*4c20*/  VOTEU.ALL UP1, P5 ;  /* 0x0000000000ff7886 */ /* 0x000fe20002820000 */
[----:B-1----:R-:W-:Y:S01]  /*4c30*/  @!UP4 UIADD3 UR24, UPT, UPT, UR7, 0x2200, URZ ;  /* 0x000022000718c890 */ /* 0x002fe2000fffe0ff */
[----:B------:R-:W-:Y:S01]  /*4c40*/  @!UP3 UTMALDG.3D [UR40], [UR22], desc[UR14] ;  /* 0x00000e281600b5b4 */ /* 0x000fe20008011000 */
[----:B------:R-:W-:Y:S02]  /*4c50*/  @!UP4 UIADD3 UR26, UPT, UPT, UR66, 0x80, URZ ;  /* 0x00000080421ac890 */ /* 0x000fe4000fffe0ff */
[----:B--2---:R-:W-:Y:S01]  /*4c60*/  @!UP4 UIADD3 UR16, UPT, UPT, UR7, 0x2600, URZ ;  /* 0x000026000710c890 */ /* 0x004fe2000fffe0ff */
[----:B------:R1:W-:Y:S01]  /*4c70*/  @!UP2 UTMALDG.3D [UR32], [UR22], desc[UR14] ;  /* 0x00000e201600a5b4 */ /* 0x0003e20008011000 */
[----:B------:R-:W-:Y:S01]  /*4c80*/  @!UP4 UIADD3 UR18, UPT, UPT, UR66, 0x90, URZ ;  /* 0x000000904212c890 */ /* 0x000fe2000fffe0ff */
[----:B------:R-:W-:Y:S04]  /*4c90*/  VOTEU.ALL UP2, P5 ;  /* 0x0000000000ff7886 */ /* 0x000fe80002840000 */
[----:B------:R2:W-:Y:S01]  /*4ca0*/  @!UP1 UTMALDG.3D [UR24], [UR22], desc[UR14] ;  /* 0x00000e18160095b4 */ /* 0x0005e20008011000 */
[----:B------:R-:W-:Y:S03]  /*4cb0*/  VOTEU.ALL UP1, P5 ;  /* 0x0000000000ff7886 */ /* 0x000fe60002820000 */
[----:B------:R2:W-:Y:S01]  /*4cc0*/  @!UP2 UTMALDG.3D [UR16], [UR22], desc[UR14] ;  /* 0x00000e101600a5b4 */ /* 0x0005e20008011000 */
[----:B---3--:R-:W-:Y:S02]  /*4cd0*/  @!UP4 UIADD3 UR8, UPT, UPT, UR7, 0x2a00, URZ ;  /* 0x00002a000708c890 */ /* 0x008fe4000fffe0ff */
[----:B------:R-:W-:Y:S09]  /*4ce0*/  @!UP4 UIADD3 UR10, UPT, UPT, UR66, 0xa0, URZ ;  /* 0x000000a0420ac890 */ /* 0x000ff2000fffe0ff */
[----:B------:R2:W-:Y:S01]  /*4cf0*/  @!UP1 UTMALDG.3D [UR8], [UR22], desc[UR14] ;  /* 0x00000e08160095b4 */ /* 0x0005e20008011000 */
[----:B------:R2:W-:Y:S01]  /*4d00*/  @!P5 SYNCS.ARRIVE.TRANS64.RED.A0TR RZ, [UR7+0xd0], R21 ;  /* 0x0000d015ffffd9a7 */ /* 0x0005e20008300407 */
[----:B------:R-:W-:Y:S01]  /*4d10*/  UPLOP3.LUT UP1, UPT, UPT, UPT, UPT, 0x80, 0x8 ;  /* 0x000000000008789c */ /* 0x000fe20003f2f070 */
[----:B-1----:R-:W-:Y:S01]  /*4d20*/  @P3 R2UR UR36, R28 ;  /* 0x000000001c2432ca */ /* 0x002fe200000e0000 */
[----:B------:R-:W-:Y:S01]  /*4d30*/  SYNCS.ARRIVE.TRANS64.RED.A1T0 RZ, [UR37], RZ ;  /* 0x000000ffffff79a7 */ /* 0x000fe20008100425 */
[----:B------:R-:W-:Y:S02]  /*4d40*/  @!UPT UIADD3 URZ, UPT, UPT, URZ, URZ, URZ ;  /* 0x000000fffffff290 */ /* 0x000fe4000fffe0ff */
[----:B------:R-:W-:Y:S11]  /*4d50*/  @P3 BRA `(.L_x_85) ;  /* 0xfffffff000c43947 */ /* 0x000ff6000383ffff */
[----:B------:R-:W-:Y:S07]  /*4d60*/  MOV R0, UR7 ;  /* 0x0000000700007c02 */ /* 0x000fee0008000f00 */
.L_x_86:
[----:B-1----:R-:W-:-:S04]  /*4d70*/  SHF.L.U32 R3, R31, 0x1f, RZ ;  /* 0x0000001f1f037819 */ /* 0x002fc800000006ff */
[----:B------:R1:W3:Y:S03]  /*4d80*/  SYNCS.PHASECHK.TRANS64.TRYWAIT P0, [R0+URZ+0xd8], R3 ;  /* 0x0000d803000075a7 */ /* 0x0002e600080011ff */
[----:B---3--:R-:W-:Y:S05]  /*4d90*/  @!P0 NANOSLEEP.SYNCS 0x989680 ;  /* 0x009896800000895d */ /* 0x008fea0003900000 */
[----:B------:R-:W3:Y:S02]  /*4da0*/  @!P0 SYNCS.PHASECHK.TRANS64 P0, [R0+URZ+0xd8], R3 ;  /* 0x0000d803000085a7 */ /* 0x000ee400080010ff */
[----:B--23--:R-:W-:Y:S05]  /*4db0*/  @P0 EXIT ;  /* 0x000000000000094d */ /* 0x00cfea0003800000 */
[----:B------:R-:W-:Y:S05]  /*4dc0*/  BRA `(.L_x_86) ;  /* 0xfffffffc00e87947 */ /* 0x000fea000383ffff */
.L_x_77:
[----:B------:R-:W-:-:S06]  /*4dd0*/  UISETP.GE.AND UP1, UPT, UR8, 0x4, UPT ;  /* 0x000000040800788c */ /* 0x000fcc000bf26270 */
[----:B------:R-:W-:-:S13]  /*4de0*/  PLOP3.LUT P0, PT, PT, PT, UP1, 0x80, 0x8 ;  /* 0x000000000008781c */ /* 0x000fda0003f0f018 */
[----:B------:R-:W-:Y:S05]  /*4df0*/  @!P0 EXIT ;  /* 0x000000000000894d */ /* 0x000fea0003800000 */
[----:B------:R-:W-:Y:S01]  /*4e00*/  BAR.SYNC.DEFER_BLOCKING 0x6, 0xa0 ;  /* 0x0182800000007b1d */ /* 0x000fe20000010000 */
[--C-:B------:R-:W-:Y:S01]  /*4e10*/  SHF.R.U32.HI R7, RZ, 0x4, R212.reuse ;  /* 0x00000004ff077819 */ /* 0x100fe200000116d4 */
[C---:B------:R-:W-:Y:S01]  /*4e20*/  IMAD.SHL.U32 R5, R212.reuse, 0x10, RZ ;  /* 0x00000010d4057824 */ /* 0x040fe200078e00ff */
[----:B------:R-:W-:Y:S01]  /*4e30*/  CS2R R210, SRZ ;  /* 0x0000000000d27805 */ /* 0x000fe2000001ff00 */
[----:B------:R-:W-:Y:S01]  /*4e40*/  IMAD.U32 R2, R212, 0x10000, RZ ;  /* 0x00010000d4027824 */ /* 0x000fe200078e00ff */
[----:B------:R-:W-:Y:S01]  /*4e50*/  LOP3.LUT R7, R7, 0x1, RZ, 0xc0, !PT ;  /* 0x0000000107077812 */ /* 0x000fe200078ec0ff */
[----:B------:R-:W-:Y:S02]  /*4e60*/  UMOV UR44, 0x400 ;  /* 0x00000400002c7882 */ /* 0x000fe40000000000 */
[----:B------:R-:W1:Y:S01]  /*4e70*/  LDC R205, c[0x0][0x370] ;  /* 0x0000dc00ffcd7b82 */ /* 0x000e620000000800 */
[----:B------:R-:W-:Y:S01]  /*4e80*/  ULEA UR44, UR37, UR44, 0x18 ;  /* 0x0000002c252c7291 */ /* 0x000fe2000f8ec0ff */
[----:B------:R-:W-:Y:S01]  /*4e90*/  LOP3.LUT R5, R5, 0xf0, RZ, 0xc0, !PT ;  /* 0x000000f005057812 */ /* 0x000fe200078ec0ff */
[----:B------:R-:W-:Y:S01]  /*4ea0*/  IMAD.MOV.U32 R214, RZ, RZ, RZ ;  /* 0x000000ffffd67224 */ /* 0x000fe200078e00ff */
[----:B------:R-:W-:Y:S01]  /*4eb0*/  LOP3.LUT R206, R7, 0x60, R212, 0xf8, !PT ;  /* 0x0000006007ce7812 */ /* 0x000fe200078ef8d4 */
[----:B------:R-:W-:Y:S01]  /*4ec0*/  IMAD.MOV.U32 R209, RZ, RZ, RZ ;  /* 0x000000ffffd17224 */ /* 0x000fe200078e00ff */
[----:B------:R-:W-:Y:S01]  /*4ed0*/  LOP3.LUT R2, R2, 0x600000, RZ, 0xc0, !PT ;  /* 0x0060000002027812 */ /* 0x000fe200078ec0ff */
[----:B------:R-:W2:Y:S01]  /*4ee0*/  LDCU.64 UR60, c[0x0][0x348] ;  /* 0x00006900ff3c77ac */ /* 0x000ea20008000a00 */
[----:B------:R-:W4:Y:S01]  /*4ef0*/  LDC R104, c[0x0][0xb0c] ;  /* 0x0002c300ff687b82 */ /* 0x000f220000000800 */
[----:B------:R-:W-:Y:S01]  /*4f00*/  IMAD R206, R206, 0x8, R5 ;  /* 0x00000008cece7824 */ /* 0x000fe200078e0205 */
[----:B------:R-:W-:Y:S01]  /*4f10*/  LOP3.LUT R212, R212, 0x60, RZ, 0xc0, !PT ;  /* 0x00000060d4d47812 */ /* 0x000fe200078ec0ff */
[----:B------:R-:W1:Y:S01]  /*4f20*/  LDCU.64 UR40, c[0x0][0x888] ;  /* 0x00011100ff2877ac */ /* 0x000e620008000a00 */
[----:B------:R-:W1:Y:S04]  /*4f30*/  LDCU.64 UR42, c[0x0][0x890] ;  /* 0x00011200ff2a77ac */ /* 0x000e680008000a00 */
[----:B------:R-:W1:Y:S01]  /*4f40*/  LDC R203, c[0x0][0xb20] ;  /* 0x0002c800ffcb7b82 */ /* 0x000e620000000800 */
[----:B------:R-:W3:Y:S01]  /*4f50*/  LDS R3, [UR44+0x1a0] ;  /* 0x0001a02cff037984 */ /* 0x000ee20008000800 */
[----:B------:R-:W-:-:S06]  /*4f60*/  UMOV UR38, URZ ;  /* 0x000000ff00267c82 */ /* 0x000fcc0008000000 */
[----:B------:R-:W1:Y:S08]  /*4f70*/  LDC R23, c[0x0][0xb30] ;  /* 0x0002cc00ff177b82 */ /* 0x000e700000000800 */
[----:B------:R-:W1:Y:S08]  /*4f80*/  LDC.64 R196, c[0x0][0xb10] ;  /* 0x0002c400ffc47b82 */ /* 0x000e700000000a00 */
[----:B------:R-:W1:Y:S08]  /*4f90*/  LDC.64 R18, c[0x0][0xb18] ;  /* 0x0002c600ff127b82 */ /* 0x000e700000000a00 */
[----:B------:R-:W1:Y:S08]  /*4fa0*/  LDC.64 R16, c[0x0][0xb28] ;  /* 0x0002ca00ff107b82 */ /* 0x000e700000000a00 */
[----:B------:R-:W1:Y:S01]  /*4fb0*/  LDC.64 R194, c[0x0][0x8b0] ;  /* 0x00022c00ffc27b82 */ /* 0x000e620000000a00 */
[----:B---3--:R-:W-:-:S07]  /*4fc0*/  IMAD.IADD R2, R3, 0x1, R2 ;  /* 0x0000000103027824 */ /* 0x008fce00078e0202 */
[----:B------:R-:W3:Y:S08]  /*4fd0*/  LDC.64 R192, c[0x0][0x8a8] ;  /* 0x00022a00ffc07b82 */ /* 0x000ef00000000a00 */
[----:B--2-4-:R-:W1:Y:S02]  /*4fe0*/  LDC R204, c[0x0][0x374] ;  /* 0x0000dd00ffcc7b82 */ /* 0x014e640000000800 */
.L_x_109:
[----:B------:R-:W-:Y:S02]  /*4ff0*/  LEA R0, R214, UR44, 0x3 ;  /* 0x0000002cd6007c11 */ /* 0x000fe4000f8e18ff */
[----:B------:R-:W-:Y:S02]  /*5000*/  SHF.L.U32 R3, R210, 0x1f, RZ ;  /* 0x0000001fd2037819 */ /* 0x000fe400000006ff */
[----:B------:R-:W-:Y:S02]  /*5010*/  LEA R12, R214, UR44, 0x4 ;  /* 0x0000002cd60c7c11 */ /* 0x000fe4000f8e20ff */
[----:B------:R-:W2:Y:S02]  /*5020*/  SYNCS.PHASECHK.TRANS64.TRYWAIT P0, [R0+URZ+0xf0], R3 ;  /* 0x0000f003000075a7 */ /* 0x000ea400080011ff */
[----:B--23--:R-:W-:Y:S05]  /*5030*/  @!P0 BRA `(.L_x_87) ;  /* 0x00000044006c8947 */ /* 0x00cfea0003800000 */
.L_x_159:
[----:B------:R-:W-:Y:S01]  /*5040*/  ISETP.GE.AND P0, PT, R22, 0x1, PT ;  /* 0x000000011600780c */ /* 0x000fe20003f06270 */
[----:B------:R-:W4:Y:S01]  /*5050*/  LDS.128 R12, [R12+0x180] ;  /* 0x000180000c0c7984 */ /* 0x000f220000000c00 */
[----:B-1----:R-:W-:Y:S01]  /*5060*/  ISETP.NE.U32.AND P2, PT, R194, RZ, PT ;  /* 0x000000ffc200720c */ /* 0x002fe20003f45070 */
[----:B--2---:R-:W-:Y:S01]  /*5070*/  VIADD R0, R0, 0x100 ;  /* 0x0000010000007836 */ /* 0x004fe20000000000 */
[----:B------:R-:W-:Y:S01]  /*5080*/  @!PT LDS RZ, [RZ] ;  /* 0x00000000fffff984 */ /* 0x000fe20000000800 */
[----:B------:R-:W-:Y:S01]  /*5090*/  @!PT LDS RZ, [RZ] ;  /* 0x00000000fffff984 */ /* 0x000fe20000000800 */
[----:B------:R-:W-:Y:S01]  /*50a0*/  @!PT LDS RZ, [RZ] ;  /* 0x00000000fffff984 */ /* 0x000fe20000000800 */
[----:B------:R-:W-:Y:S01]  /*50b0*/  @!PT LDS RZ, [RZ] ;  /* 0x00000000fffff984 */ /* 0x000fe20000000800 */
[----:B------:R1:W-:Y:S06]  /*50c0*/  MEMBAR.ALL.CTA ;  /* 0x0000000000007992 */ /* 0x0003ec0000008000 */
[----:B-1----:R-:W1:Y:S01]  /*50d0*/  FENCE.VIEW.ASYNC.S ;  /* 0x00000000000073c6 */ /* 0x002e620000000000 */
[----:B------:R-:W-:Y:S04]  /*50e0*/  PRMT R0, RZ, 0x654, R0 ;  /* 0x00000654ff007816 */ /* 0x000fe80000000000 */
[----:B-1----:R1:W-:Y:S01]  /*50f0*/  SYNCS.ARRIVE.TRANS64.RED.A1T0 RZ, [R0+URZ], RZ ;  /* 0x000000ff00ff79a7 */ /* 0x0023e200081004ff */
[----:B----4-:R-:W-:Y:S04]  /*5100*/  LOP3.LUT P6, RZ, R14, 0x1, RZ, 0xc0, !PT ;  /* 0x000000010eff7812 */ /* 0x010fe800078cc0ff */
[----:B------:R-:W-:Y:S09]  /*5110*/  P2R R213, PR, RZ, 0x40 ;  /* 0x00000040ffd57803 */ /* 0x000ff20000000000 */
[----:B------:R-:W-:Y:S02]  /*5120*/  @P6 MOV R107, R12 ;  /* 0x0000000c006b6202 */ /* 0x000fe40000000f00 */
[----:B------:R-:W-:Y:S01]  /*5130*/  @P6 LOP3.LUT R105, R13, 0xffff, RZ, 0xc0, !PT ;  /* 0x0000ffff0d696812 */ /* 0x000fe200078ec0ff */
[----:B-1----:R-:W-:Y:S06]  /*5140*/  @!P0 BRA `(.L_x_88) ;  /* 0x0000000000a48947 */ /* 0x002fec0003800000 */
[----:B------:R-:W-:Y:S01]  /*5150*/  IMAD.HI.U32 R20, R204, R19, RZ ;  /* 0x00000013cc147227 */ /* 0x000fe200078e00ff */
[----:B------:R-:W-:Y:S02]  /*5160*/  ISETP.NE.AND P0, PT, R18, 0x1, PT ;  /* 0x000000011200780c */ /* 0x000fe40003f05270 */
[----:B------:R-:W-:Y:S01]  /*5170*/  ISETP.NE.AND P1, PT, R22, 0x1, PT ;  /* 0x000000011600780c */ /* 0x000fe20003f25270 */
[-C--:B------:R-:W-:Y:S01]  /*5180*/  IMAD.HI.U32 R10, R205, R196.reuse, RZ ;  /* 0x000000c4cd0a7227 */ /* 0x080fe200078e00ff */
[----:B------:R-:W-:Y:S02]  /*5190*/  SHF.R.U32.HI R11, RZ, R203, R20 ;  /* 0x000000cbff0b7219 */ /* 0x000fe40000011614 */
[----:B------:R-:W-:Y:S01]  /*51a0*/  ISETP.NE.AND P3, PT, R104, 0x1, PT ;  /* 0x000000016800780c */ /* 0x000fe20003f65270 */
[----:B------:R-:W-:Y:S01]  /*51b0*/  IMAD.HI.U32 R26, R105, R19, RZ ;  /* 0x00000013691a7227 */ /* 0x000fe200078e00ff */
[----:B------:R-:W-:Y:S02]  /*51c0*/  SHF.R.U32.HI R10, RZ, R197, R10 ;  /* 0x000000c5ff0a7219 */ /* 0x000fe4000001160a */
[----:B------:R-:W-:Y:S01]  /*51d0*/  SEL R3, R204, R11, !P0 ;  /* 0x0000000bcc037207 */ /* 0x000fe20004000000 */
[----:B------:R-:W-:Y:S01]  /*51e0*/  IMAD.HI.U32 R24, R107, R196, RZ ;  /* 0x000000c46b187227 */ /* 0x000fe200078e00ff */
[----:B------:R-:W-:Y:S03]  /*51f0*/  SEL R7, R205, R10, !P3 ;  /* 0x0000000acd077207 */ /* 0x000fe60005800000 */
[-C--:B------:R-:W-:Y:S01]  /*5200*/  IMAD.HI.U32 R10, R3, R16.reuse, RZ ;  /* 0x00000010030a7227 */ /* 0x080fe200078e00ff */
[----:B------:R-:W-:Y:S03]  /*5210*/  SHF.R.U32.HI R24, RZ, R197, R24 ;  /* 0x000000c5ff187219 */ /* 0x000fe60000011618 */
[----:B------:R-:W-:Y:S01]  /*5220*/  IMAD.HI.U32 R20, R7, R16, RZ ;  /* 0x0000001007147227 */ /* 0x000fe200078e00ff */
[----:B------:R-:W-:Y:S02]  /*5230*/  @P1 SHF.R.U32.HI R3, RZ, R17, R10 ;  /* 0x00000011ff031219 */ /* 0x000fe4000001160a */
[----:B------:R-:W-:Y:S02]  /*5240*/  SHF.R.U32.HI R10, RZ, R203, R26 ;  /* 0x000000cbff0a7219 */ /* 0x000fe4000001161a */
[----:B------:R-:W-:Y:S01]  /*5250*/  @P1 SHF.R.U32.HI R7, RZ, R17, R20 ;  /* 0x00000011ff071219 */ /* 0x000fe20000011614 */
[C---:B------:R-:W-:Y:S01]  /*5260*/  IMAD R4, R22.reuse, R3, RZ ;  /* 0x0000000316047224 */ /* 0x040fe200078e02ff */
[----:B------:R-:W-:Y:S02]  /*5270*/  SEL R5, R105, R10, !P0 ;  /* 0x0000000a69057207 */ /* 0x000fe40004000000 */
[----:B------:R-:W-:Y:S01]  /*5280*/  SEL R3, R107, R24, !P3 ;  /* 0x000000186b037207 */ /* 0x000fe20005800000 */
[----:B------:R-:W-:Y:S01]  /*5290*/  IMAD R6, R22, R7, RZ ;  /* 0x0000000716067224 */ /* 0x000fe200078e02ff */
[C---:B------:R-:W-:Y:S01]  /*52a0*/  ISETP.GE.AND P0, PT, R5.reuse, R4, PT ;  /* 0x000000040500720c */ /* 0x040fe20003f06270 */
[----:B------:R-:W-:Y:S03]  /*52b0*/  IMAD.HI.U32 R8, R5, R16, RZ ;  /* 0x0000001005087227 */ /* 0x000fe600078e00ff */
[----:B------:R-:W-:Y:S01]  /*52c0*/  ISETP.GE.OR P0, PT, R3, R6, P0 ;  /* 0x000000060300720c */ /* 0x000fe20000706670 */
[----:B------:R-:W-:Y:S01]  /*52d0*/  IMAD.MOV R6, RZ, RZ, -R3 ;  /* 0x000000ffff067224 */ /* 0x000fe200078e0a03 */
[-C--:B------:R-:W-:Y:S03]  /*52e0*/  SHF.R.U32.HI R8, RZ, R17.reuse, R8 ;  /* 0x00000011ff087219 */ /* 0x080fe60000011608 */
[----:B------:R-:W-:Y:S01]  /*52f0*/  IMAD R107, R104, R6, R107 ;  /* 0x00000006686b7224 */ /* 0x000fe200078e026b */
[----:B------:R-:W-:Y:S05]  /*5300*/  SEL R9, R5, R8, !P1 ;  /* 0x0000000805097207 */ /* 0x000fea0004800000 */
[----:B------:R-:W-:Y:S02]  /*5310*/  IMAD.MOV R8, RZ, RZ, -R9 ;  /* 0x000000ffff087224 */ /* 0x000fe400078e0a09 */
[C---:B------:R-:W-:Y:S04]  /*5320*/  @!P0 IMAD.HI.U32 R4, R3.reuse, R16, RZ ;  /* 0x0000001003048227 */ /* 0x040fe800078e00ff */
[----:B------:R-:W-:Y:S01]  /*5330*/  IMAD R8, R22, R8, R5 ;  /* 0x0000000816087224 */ /* 0x000fe200078e0205 */
[----:B------:R-:W-:Y:S04]  /*5340*/  @!P0 SHF.R.U32.HI R4, RZ, R17, R4 ;  /* 0x00000011ff048219 */ /* 0x000fe80000011604 */
[----:B------:R-:W-:Y:S02]  /*5350*/  @!P0 SEL R0, R3, R4, !P1 ;  /* 0x0000000403008207 */ /* 0x000fe40004800000 */
[----:B------:R-:W-:Y:S02]  /*5360*/  IADD3 R4, PT, PT, -R5, RZ, RZ ;  /* 0x000000ff05047210 */ /* 0x000fe40007ffe1ff */
[----:B------:R-:W-:Y:S01]  /*5370*/  @!P0 IADD3 R9, PT, PT, R9, -R0, RZ ;  /* 0x8000000009098210 */ /* 0x000fe20007ffe0ff */
[----:B------:R-:W-:Y:S02]  /*5380*/  @!P0 IMAD R0, R7, R8, R0 ;  /* 0x0000000807008224 */ /* 0x000fe400078e0200 */
[----:B------:R-:W-:Y:S02]  /*5390*/  IMAD R105, R18, R4, R105 ;  /* 0x0000000412697224 */ /* 0x000fe400078e0269 */
[----:B------:R-:W-:Y:S02]  /*53a0*/  @!P0 IMAD R5, R9, R22, R3 ;  /* 0x0000001609058224 */ /* 0x000fe400078e0203 */
[----:B------:R-:W-:Y:S04]  /*53b0*/  @!P0 IMAD.MOV.U32 R3, RZ, RZ, R0 ;  /* 0x000000ffff038224 */ /* 0x000fe800078e0000 */
[----:B------:R-:W-:Y:S02]  /*53c0*/  IMAD R107, R3, R104, R107 ;  /* 0x00000068036b7224 */ /* 0x000fe400078e026b */
[----:B------:R-:W-:Y:S02]  /*53d0*/  IMAD R105, R5, R18, R105 ;  /* 0x0000001205697224 */ /* 0x000fe400078e0269 */
.L_x_88:
[----:B------:R-:W-:Y:S01]  /*53e0*/  UISETP.NE.U32.AND UP3, UPT, UR42, URZ, UPT ;  /* 0x000000ff2a00728c */ /* 0x000fe2000bf65070 */
[----:B------:R-:W-:Y:S03]  /*53f0*/  ISETP.NE.AND.EX P2, PT, R195, RZ, PT, P2 ;  /* 0x000000ffc300720c */ /* 0x000fe60003f45320 */
[----:B------:R-:W-:Y:S09]  /*5400*/  UISETP.NE.AND.EX UP3, UPT, UR43, URZ, UPT, UP3 ;  /* 0x000000ff2b00728c */ /* 0x000ff2000bf65330 */
[----:B------:R-:W-:Y:S05]  /*5410*/  BRA.U !UP3, `(.L_x_89) ;  /* 0x000000010b387547 */ /* 0x000fea000b800000 */
[----:B------:R-:W-:Y:S01]  /*5420*/  UISETP.NE.U32.AND UP0, UPT, UR40, URZ, UPT ;  /* 0x000000ff2800728c */ /* 0x000fe2000bf05070 */
[----:B------:R-:W-:Y:S03]  /*5430*/  HFMA2 R202, -RZ, RZ, 0, 5.9604644775390625e-08 ;  /* 0x00000001ffca7431 */ /* 0x000fe600000001ff */
[----:B------:R-:W-:Y:S06]  /*5440*/  UISETP.NE.AND.EX UP0, UPT, UR41, URZ, UPT, UP0 ;  /* 0x000000ff2900728c */ /* 0x000fec000bf05300 */
[----:B------:R-:W-:Y:S05]  /*5450*/  PLOP3.LUT P0, PT, PT, PT, UP0, 0x80, 0x8 ;  /* 0x000000000008781c */ /* 0x000fea0003f0f008 */
[----:B------:R-:W1:Y:S01]  /*5460*/  @UP0 LDCU.64 UR6, c[0x0][0x888] ;  /* 0x00011100ff0607ac */ /* 0x000e620008000a00 */
[----:B------:R-:W-:Y:S04]  /*5470*/  @UP0 UIMAD UR4, UR36, UR42, URZ ;  /* 0x0000002a240402a4 */ /* 0x000fe8000f8e02ff */
[----:B-1----:R-:W-:Y:S06]  /*5480*/  @UP0 UIMAD.WIDE UR6, UR4, 0x4, UR6 ;  /* 0x00000004040608a5 */ /* 0x002fec000f8e0206 */
[----:B------:R-:W-:Y:S02]  /*5490*/  IMAD.U32 R4, RZ, RZ, UR6 ;  /* 0x00000006ff047e24 */ /* 0x000fe4000f8e00ff */
[----:B------:R-:W-:Y:S05]  /*54a0*/  IMAD.U32 R5, RZ, RZ, UR7 ;  /* 0x00000007ff057e24 */ /* 0x000fea000f8e00ff */
[----:B------:R-:W2:Y:S02]  /*54b0*/  @P0 LDG.E R0, desc[UR46][R4.64] ;  /* 0x0000002e04000981 */ /* 0x000ea4000c1e1900 */
[----:B--2---:R-:W-:Y:S01]  /*54c0*/  @P0 R2UR UR39, R0 ;  /* 0x00000000002702ca */ /* 0x004fe200000e0000 */
[----:B------:R-:W-:Y:S05]  /*54d0*/  IMAD.MOV.U32 R0, RZ, RZ, 0x1 ;  /* 0x00000001ff007424 */ /* 0x000fea00078e00ff */
[----:B------:R-:W-:Y:S08]  /*54e0*/  @!P0 PRMT R202, R0, 0x7610, R202 ;  /* 0x0000761000ca8816 */ /* 0x000ff000000000ca */
[----:B------:R-:W1:Y:S02]  /*54f0*/  @!UP0 LDCU UR39, c[0x0][0x880] ;  /* 0x00011000ff2787ac */ /* 0x000e640008000800 */
.L_x_89:
[----:B------:R-:W-:Y:S05]  /*5500*/  @!P2 BRA `(.L_x_90) ;  /* 0x000000000020a947 */ /* 0x000fea0003800000 */
[----:B---3--:R-:W-:Y:S04]  /*5510*/  ISETP.NE.U32.AND P0, PT, R192, RZ, PT ;  /* 0x000000ffc000720c */ /* 0x008fe80003f05070 */
[----:B------:R-:W-:Y:S11]  /*5520*/  ISETP.NE.AND.EX P0, PT, R193, RZ, PT, P0 ;  /* 0x000000ffc100720c */ /* 0x000ff60003f05300 */
[----:B------:R-:W-:Y:S02]  /*5530*/  @!UPT UIADD3 URZ, UPT, UPT, URZ, URZ, URZ ;  /* 0x000000fffffff290 */ /* 0x000fe4000fffe0ff */
[----:B------:R-:W2:Y:S01]  /*5540*/  @P0 LDC.64 R4, c[0x0][0x8a8] ;  /* 0x00022a00ff040b82 */ /* 0x000ea20000000a00 */
[----:B------:R-:W-:Y:S04]  /*5550*/  @P0 IMAD R0, R194, UR36, RZ ;  /* 0x00000024c2000c24 */ /* 0x000fe8000f8e02ff */
[----:B--2---:R-:W-:Y:S05]  /*5560*/  @P0 IMAD.WIDE R4, R0, 0x4, R4 ;  /* 0x0000000400040825 */ /* 0x004fea00078e0204 */
[----:B-----5:R2:W5:Y:S02]  /*5570*/  @P0 LDG.E R106, desc[UR46][R4.64] ;  /* 0x0000002e046a0981 */ /* 0x020564000c1e1900 */
[----:B--2---:R-:W4:Y:S02]  /*5580*/  @!P0 LDC R106, c[0x0][0x8a0] ;  /* 0x00022800ff6a8b82 */ /* 0x004f240000000800 */
.L_x_90:
[----:B------:R-:W2:Y:S01]  /*5590*/  LDC.64 R4, c[0x0][0xb10] ;  /* 0x0002c400ff047b82 */ /* 0x000ea20000000a00 */
[----:B------:R-:W-:Y:S01]  /*55a0*/  UISETP.NE.AND UP4, UPT, UR45, URZ, UPT ;  /* 0x000000ff2d00728c */ /* 0x000fe2000bf85270 */
[----:B------:R-:W-:Y:S01]  /*55b0*/  SHF.L.U32 R8, R211, 0x1f, RZ ;  /* 0x0000001fd3087819 */ /* 0x000fe200000006ff */
[----:B------:R-:W-:Y:S01]  /*55c0*/  UPLOP3.LUT UP0, UPT, UPT, UPT, UPT, 0x40, 0x4 ;  /* 0x000000000004789c */ /* 0x000fe20003f0e870 */
[----:B------:R-:W-:Y:S01]  /*55d0*/  @P6 SHF.R.U32.HI R208, RZ, 0x10, R13 ;  /* 0x00000010ffd06819 */ /* 0x000fe2000001160d */
[----:B------:R-:W-:Y:S03]  /*55e0*/  ULEA UR48, UR38, UR44, 0x3 ;  /* 0x0000002c26307291 */ /* 0x000fe6000f8e18ff */
[----:B------:R-:W3:Y:S01]  /*55f0*/  LDC.64 R6, c[0x0][0xb18] ;  /* 0x0002c600ff067b82 */ /* 0x000ee20000000a00 */
[----:B------:R-:W-:Y:S01]  /*5600*/  PLOP3.LUT P1, PT, PT, PT, UP4, 0x80, 0x8 ;  /* 0x000000000008781c */ /* 0x000fe20003f2f048 */
[----:B------:R-:W-:Y:S01]  /*5610*/  VIADD R214, R214, 0x1 ;  /* 0x00000001d6d67836 */ /* 0x000fe20000000000 */
[----:B------:R-:W-:Y:S02]  /*5620*/  CS2R R144, SRZ ;  /* 0x0000000000907805 */ /* 0x000fe4000001ff00 */
[----:B------:R-:W-:Y:S02]  /*5630*/  CS2R R140, SRZ ;  /* 0x00000000008c7805 */ /* 0x000fe4000001ff00 */
[----:B------:R-:W-:Y:S01]  /*5640*/  CS2R R136, SRZ ;  /* 0x0000000000887805 */ /* 0x000fe2000001ff00 */
[----:B------:R-:W1:Y:S01]  /*5650*/  @UP4 LDCU.64 UR4, c[0x0][0x888] ;  /* 0x00011100ff0447ac */ /* 0x000e620008000a00 */
[----:B------:R-:W-:Y:S02]  /*5660*/  CS2R R132, SRZ ;  /* 0x0000000000847805 */ /* 0x000fe4000001ff00 */
[----:B------:R-:W-:Y:S02]  /*5670*/  CS2R R128, SRZ ;  /* 0x0000000000807805 */ /* 0x000fe4000001ff00 */
[----:B------:R-:W-:Y:S02]  /*5680*/  CS2R R124, SRZ ;  /* 0x00000000007c7805 */ /* 0x000fe4000001ff00 */
[----:B------:R-:W-:Y:S02]  /*5690*/  CS2R R120, SRZ ;  /* 0x0000000000787805 */ /* 0x000fe4000001ff00 */
[----:B------:R-:W-:Y:S01]  /*56a0*/  CS2R R116, SRZ ;  /* 0x0000000000747805 */ /* 0x000fe2000001ff00 */
[----:B------:R-:W-:Y:S01]  /*56b0*/  @UP4 UPLOP3.LUT UP0, UPT, UPT, UPT, UP3, 0x80, 0x8 ;  /* 0x000000000008489c */ /* 0x000fe20003f0f030 */
[----:B------:R-:W-:Y:S02]  /*56c0*/  CS2R R112, SRZ ;  /* 0x0000000000707805 */ /* 0x000fe4000001ff00 */
[----:B------:R-:W-:Y:S01]  /*56d0*/  @P1 LOP3.LUT P0, RZ, R202, 0xff, RZ, 0xc0, !PT ;  /* 0x000000ffcaff1812 */ /* 0x000fe2000780c0ff */
[----:B-1----:R-:W-:Y:S01]  /*56e0*/  @UP4 UISETP.NE.AND UP1, UPT, UR39, URZ, UPT ;  /* 0x000000ff2700428c */ /* 0x002fe2000bf25270 */
[----:B------:R-:W-:Y:S02]  /*56f0*/  CS2R R110, SRZ ;  /* 0x00000000006e7805 */ /* 0x000fe4000001ff00 */
[----:B------:R-:W-:Y:S01]  /*5700*/  CS2R R114, SRZ ;  /* 0x0000000000727805 */ /* 0x000fe2000001ff00 */
[----:B------:R-:W-:Y:S02]  /*5710*/  @UP4 UISETP.NE.U32.AND UP2, UPT, UR4, URZ, UPT ;  /* 0x000000ff0400428c */ /* 0x000fe4000bf45070 */
[----:B------:R-:W-:Y:S02]  /*5720*/  @UP4 USEL UR4, URZ, 0xffffffff, UP1 ;  /* 0xffffffffff044887 */ /* 0x000fe40008800000 */
[----:B------:R-:W-:Y:S04]  /*5730*/  @UP4 UISETP.NE.AND.EX UP2, UPT, UR5, URZ, UPT, UP2 ;  /* 0x000000ff0500428c */ /* 0x000fe8000bf45320 */
[----:B------:R-:W-:Y:S01]  /*5740*/  @P1 VOTEU.ANY UP1, P0 ;  /* 0x0000000000ff1886 */ /* 0x000fe20000020100 */
[----:B------:R-:W-:Y:S01]  /*5750*/  ISETP.NE.AND P0, PT, R23, 0x1, PT ;  /* 0x000000011700780c */ /* 0x000fe20003f05270 */
[----:B------:R-:W-:Y:S04]  /*5760*/  @UP4 USEL UR5, URZ, 0xffffffff, UP2 ;  /* 0xffffffffff054887 */ /* 0x000fe80009000000 */
[----:B------:R-:W-:Y:S04]  /*5770*/  @UP0 USEL UR4, UR5, UR4, !UP1 ;  /* 0x0000000405040287 */ /* 0x000fe8000c800000 */
[----:B------:R-:W-:Y:S04]  /*5780*/  @UP4 ULOP3.LUT UR4, UR4, 0x1, URZ, 0xc0, !UPT ;  /* 0x0000000104044892 */ /* 0x000fe8000f8ec0ff */
[----:B------:R-:W1:Y:S01]  /*5790*/  @!P0 LDC R0, c[0x0][0xb20] ;  /* 0x0002c800ff008b82 */ /* 0x000e620000000800 */
[----:B------:R-:W-:Y:S01]  /*57a0*/  UISETP.NE.U32.OR UP0, UPT, UR4, 0x1, !UP4 ;  /* 0x000000010400788c */ /* 0x000fe2000e705470 */
[----:B--2---:R-:W-:Y:S01]  /*57b0*/  @!P0 IMAD.HI.U32 R4, R107, R4, RZ ;  /* 0x000000046b048227 */ /* 0x004fe200078e00ff */
[----:B---3--:R-:W-:Y:S05]  /*57c0*/  @!P0 ISETP.NE.AND P1, PT, R6, 0x1, PT ;  /* 0x000000010600880c */ /* 0x008fea0003f25270 */
[----:B------:R-:W2:Y:S01]  /*57d0*/  @!P0 LDC R3, c[0x0][0xb0c] ;  /* 0x0002c300ff038b82 */ /* 0x000ea20000000800 */
[----:B------:R-:W-:Y:S01]  /*57e0*/  @!P0 IMAD.HI.U32 R7, R105, R7, RZ ;  /* 0x0000000769078227 */ /* 0x000fe200078e00ff */
[----:B------:R-:W-:Y:S02]  /*57f0*/  PLOP3.LUT P3, PT, PT, PT, UP0, 0x80, 0x8 ;  /* 0x000000000008781c */ /* 0x000fe40003f6f008 */
[----:B------:R-:W-:Y:S11]  /*5800*/  @!P0 SHF.R.U32.HI R4, RZ, R5, R4 ;  /* 0x00000005ff048219 */ /* 0x000ff60000011604 */
[----:B------:R-:W-:Y:S04]  /*5810*/  @P3 SHF.L.U32 R9, R209, 0x1f, RZ ;  /* 0x0000001fd1093819 */ /* 0x000fe800000006ff */
[----:B------:R-:W3:Y:S01]  /*5820*/  @P3 SYNCS.PHASECHK.TRANS64.TRYWAIT P5, [UR44+0xd0], R9 ;  /* 0x0000d009ff0035a7 */ /* 0x000ee200080a112c */
[----:B-1----:R-:W-:Y:S02]  /*5830*/  @!P0 SHF.R.U32.HI R0, RZ, R0, R7 ;  /* 0x00000000ff008219 */ /* 0x002fe40000011607 */
[----:B--2---:R-:W-:Y:S02]  /*5840*/  @!P0 ISETP.NE.AND P2, PT, R3, 0x1, PT ;  /* 0x000000010300880c */ /* 0x004fe40003f45270 */
[----:B------:R-:W-:Y:S02]  /*5850*/  @!P0 SEL R5, R105, R0, !P1 ;  /* 0x0000000069058207 */ /* 0x000fe40004800000 */
[----:B------:R-:W-:Y:S05]  /*5860*/  @!P0 SEL R4, R107, R4, !P2 ;  /* 0x000000046b048207 */ /* 0x000fea0005000000 */
[----:B------:R-:W-:Y:S02]  /*5870*/  @!P0 IMAD.IADD R0, R5, 0x1, -R4 ;  /* 0x0000000105008824 */ /* 0x000fe400078e0a04 */
[----:B------:R-:W-:Y:S01]  /*5880*/  @!P0 IMAD.IADD R4, R4, 0x1, -R5 ;  /* 0x0000000104048824 */ /* 0x000fe200078e0a05 */
[----:B------:R1:W2:Y:S01]  /*5890*/  SYNCS.PHASECHK.TRANS64.TRYWAIT P4, [UR48+0x110], R8 ;  /* 0x00011008ff0075a7 */ /* 0x0002a20008081130 */
[----:B------:R-:W-:Y:S02]  /*58a0*/  @!P0 IMAD R107, R0, R3, R107 ;  /* 0x00000003006b8224 */ /* 0x000fe400078e026b */
[----:B------:R-:W-:Y:S01]  /*58b0*/  @!P0 IMAD R105, R4, R6, R105 ;  /* 0x0000000604698224 */ /* 0x000fe200078e0269 */
[----:B------:R-:W-:Y:S02]  /*58c0*/  PLOP3.LUT P0, PT, PT, PT, PT, 0x8, 0x80 ;  /* 0x000000000080781c */ /* 0x000fe40003f0e170 */
[----:B---3--:R-:W-:Y:S01]  /*58d0*/  @P3 PLOP3.LUT P0, PT, P5, PT, PT, 0x8, 0x80 ;  /* 0x000000000080381c */ /* 0x008fe20002f0e170 */
[----:B------:R-:W-:Y:S01]  /*58e0*/  @!UPT UIADD3 URZ, UPT, UPT, URZ, URZ, URZ ;  /* 0x000000fffffff290 */ /* 0x000fe2000fffe0ff */
[----:B-1----:R-:W-:Y:S11]  /*58f0*/  BRA.U !UP0, `(.L_x_91) ;  /* 0x0000000108c47547 */ /* 0x002ff6000b800000 */
[----:B------:R-:W-:Y:S01]  /*5900*/  LOP3.LUT P1, RZ, R202, 0xff, RZ, 0xc0, !PT ;  /* 0x000000ffcaff7812 */ /* 0x000fe2000782c0ff */
[----:B------:R-:W-:Y:S01]  /*5910*/  @!UPT UIADD3 URZ, UPT, UPT, URZ, URZ, URZ ;  /* 0x000000fffffff290 */ /* 0x000fe2000fffe0ff */
[----:B------:R-:W-:Y:S11]  /*5920*/  @!P0 BRA `(.L_x_92) ;  /* 0x00000000000c8947 */ /* 0x000ff60003800000 */
[----:B------:R-:W-:Y:S04]  /*5930*/  SHF.L.U32 R3, R209, 0x1f, RZ ;  /* 0x0000001fd1037819 */ /* 0x000fe800000006ff */
[----:B------:R-:W1:Y:S02]  /*5940*/  SYNCS.PHASECHK.TRANS64.TRYWAIT P0, [UR44+0xd0], R3 ;  /* 0x0000d003ff0075a7 */ /* 0x000e64000800112c */
[----:B-1----:R-:W-:Y:S05]  /*5950*/  @!P0 BRA `(.L_x_93) ;  /* 0x0000003c00388947 */ /* 0x002fea0003800000 */
.L_x_92:
[----:B------:R-:W-:Y:S01]  /*5960*/  UISETP.NE.U32.AND UP0, UPT, UR40, URZ, UPT ;  /* 0x000000ff2800728c */ /* 0x000fe2000bf05070 */
[----:B------:R-:W-:Y:S01]  /*5970*/  CS2R R114, SRZ ;  /* 0x0000000000727805 */ /* 0x000fe2000001ff00 */
[----:B------:R-:W-:Y:S01]  /*5980*/  UISETP.NE.AND UP1, UPT, UR39, URZ, UPT ;  /* 0x000000ff2700728c */ /* 0x000fe2000bf25270 */
[----:B------:R-:W-:Y:S01]  /*5990*/  CS2R R110, SRZ ;  /* 0x00000000006e7805 */ /* 0x000fe2000001ff00 */
[----:B------:R-:W-:Y:S01]  /*59a0*/  UISETP.NE.AND.EX UP0, UPT, UR41, URZ, UPT, UP0 ;  /* 0x000000ff2900728c */ /* 0x000fe2000bf05300 */
[----:B------:R-:W-:Y:S01]  /*59b0*/  CS2R R112, SRZ ;  /* 0x0000000000707805 */ /* 0x000fe2000001ff00 */
[----:B------:R-:W-:Y:S01]  /*59c0*/  USEL UR4, URZ, 0xffffffff, UP1 ;  /* 0xffffffffff047887 */ /* 0x000fe20008800000 */
[----:B------:R-:W-:Y:S01]  /*59d0*/  CS2R R116, SRZ ;  /* 0x0000000000747805 */ /* 0x000fe2000001ff00 */
[----:B------:R-:W-:Y:S01]  /*59e0*/  USEL UR5, URZ, 0xffffffff, UP0 ;  /* 0xffffffffff057887 */ /* 0x000fe20008000000 */
[----:B------:R-:W-:Y:S02]  /*59f0*/  CS2R R120, SRZ ;  /* 0x0000000000787805 */ /* 0x000fe4000001ff00 */
[----:B------:R-:W-:Y:S01]  /*5a00*/  CS2R R124, SRZ ;  /* 0x00000000007c7805 */ /* 0x000fe2000001ff00 */
[----:B------:R-:W-:Y:S01]  /*5a10*/  VOTEU.ANY UP0, P1 ;  /* 0x0000000000ff7886 */ /* 0x000fe20000800100 */
[----:B------:R-:W-:Y:S01]  /*5a20*/  @UP3 USEL UR4, UR5, UR4, !UP0 ;  /* 0x0000000405043287 */ /* 0x000fe2000c000000 */
[----:B------:R-:W-:Y:S02]  /*5a30*/  CS2R R128, SRZ ;  /* 0x0000000000807805 */ /* 0x000fe4000001ff00 */
[----:B------:R-:W-:Y:S02]  /*5a40*/  CS2R R132, SRZ ;  /* 0x0000000000847805 */ /* 0x000fe4000001ff00 */
[----:B------:R-:W-:Y:S01]  /*5a50*/  CS2R R136, SRZ ;  /* 0x0000000000887805 */ /* 0x000fe2000001ff00 */
[----:B------:R-:W-:Y:S01]  /*5a60*/  ULOP3.LUT UR4, UR4, 0x1, URZ, 0xc0, !UPT ;  /* 0x0000000104047892 */ /* 0x000fe2000f8ec0ff */
[----:B------:R-:W-:Y:S02]  /*5a70*/  CS2R R140, SRZ ;  /* 0x00000000008c7805 */ /* 0x000fe4000001ff00 */
[----:B------:R-:W-:Y:S02]  /*5a80*/  CS2R R144, SRZ ;  /* 0x0000000000907805 */ /* 0x000fe4000001ff00 */
[----:B------:R-:W-:Y:S01]  /*5a90*/  LOP3.LUT R209, R209, 0x1, RZ, 0x3c, !PT ;  /* 0x00000001d1d17812 */ /* 0x000fe200078e3cff */
[----:B------:R-:W-:Y:S02]  /*5aa0*/  UISETP.NE.U32.AND UP0, UPT, UR4, 0x1, UPT ;  /* 0x000000010400788c */ /* 0x000fe4000bf05070 */
[----:B------:R-:W-:Y:S04]  /*5ab0*/  UIADD3 UR4, UPT, UPT, UR44, 0xd8, URZ ;  /* 0x000000d82c047890 */ /* 0x000fe8000fffe0ff */
[----:B------:R-:W-:Y:S01]  /*5ac0*/  PLOP3.LUT P0, PT, PT, PT, UP0, 0x80, 0x8 ;  /* 0x000000000008781c */ /* 0x000fe20003f0f008 */
[----:B------:R-:W-:Y:S11]  /*5ad0*/  UPRMT UR4, UR37, 0x654, UR4 ;  /* 0x0000065425047896 */ /* 0x000ff60008000004 */
[----:B------:R-:W-:Y:S01]  /*5ae0*/  @!UPT UIADD3 URZ, UPT, UPT, URZ, URZ, URZ ;  /* 0x000000fffffff290 */ /* 0x000fe2000fffe0ff */
[----:B------:R3:W1:Y:S04]  /*5af0*/  @P0 LDS.64 R114, [R206+UR44+0x200] ;  /* 0x0002002cce720984 */ /* 0x0006680008000a00 */
        /* <DEDUP_REMOVED lines=9> */
[----:B------:R3:W1:Y:S01]  /*5b90*/  @P0 LDS.64 R144, [R206+UR44+0x2a00] ;  /* 0x002a002cce900984 */ /* 0x0006620008000a00 */
[----:B------:R-:W-:Y:S01]  /*5ba0*/  @!PT LDS RZ, [RZ] ;  /* 0x00000000fffff984 */ /* 0x000fe20000000800 */
[----:B------:R-:W-:Y:S01]  /*5bb0*/  @!PT LDS RZ, [RZ] ;  /* 0x00000000fffff984 */ /* 0x000fe20000000800 */
[----:B------:R-:W-:Y:S01]  /*5bc0*/  @!PT LDS RZ, [RZ] ;  /* 0x00000000fffff984 */ /* 0x000fe20000000800 */
[----:B------:R-:W-:Y:S01]  /*5bd0*/  @!PT LDS RZ, [RZ] ;  /* 0x00000000fffff984 */ /* 0x000fe20000000800 */
[----:B------:R4:W-:Y:S06]  /*5be0*/  MEMBAR.ALL.CTA ;  /* 0x0000000000007992 */ /* 0x0009ec0000008000 */
[----:B----4-:R-:W4:Y:S02]  /*5bf0*/  FENCE.VIEW.ASYNC.S ;  /* 0x00000000000073c6 */ /* 0x010f240000000000 */
[----:B----4-:R-:W-:Y:S01]  /*5c00*/  SYNCS.ARRIVE.TRANS64.RED.A1T0 RZ, [UR4], RZ ;  /* 0x000000ffffff79a7 */ /* 0x010fe20008100404 */
.L_x_91:
[----:B--2---:R-:W-:Y:S05]  /*5c10*/  @P4 BRA `(.L_x_94) ;  /* 0x0000000000084947 */ /* 0x004fea0003800000 */
[----:B------:R-:W2:Y:S02]  /*5c20*/  SYNCS.PHASECHK.TRANS64.TRYWAIT P0, [UR48+0x110], R8 ;  /* 0x00011008ff0075a7 */ /* 0x000ea40008001130 */
[----:B--2---:R-:W-:Y:S05]  /*5c30*/  @!P0 BRA `(.L_x_95) ;  /* 0x0000003800988947 */ /* 0x004fea0003800000 */
.L_x_94:
[----:B------:R-:W-:Y:S04]  /*5c40*/  ULEA.HI UR4, UR38, UR38, URZ, 0x1 ;  /* 0x0000002626047291 */ /* 0x000fe8000f8f08ff */
[----:B------:R-:W-:Y:S02]  /*5c50*/  USHF.R.U32.HI UR5, URZ, 0x1, UR4 ;  /* 0x00000001ff057899 */ /* 0x000fe40008011604 */
[----:B------:R-:W-:Y:S04]  /*5c60*/  ULOP3.LUT UR4, UR4, 0xffe, URZ, 0xc0, !UPT ;  /* 0x00000ffe04047892 */ /* 0x000fe8000f8ec0ff */
[----:B------:R-:W-:Y:S01]  /*5c70*/  UIADD3 UR4, UPT, UPT, -UR4, UR38, URZ ;  /* 0x0000002604047290 */ /* 0x000fe2000fffe1ff */
[----:B------:R-:W-:Y:S04]  /*5c80*/  IMAD.U32 R5, RZ, RZ, UR5 ;  /* 0x00000005ff057e24 */ /* 0x000fe8000f8e00ff */
[----:B-1----:R-:W-:Y:S01]  /*5c90*/  IMAD R3, R5, 0xb0, R2 ;  /* 0x000000b005037824 */ /* 0x002fe200078e0202 */
[----:B------:R-:W-:Y:S05]  /*5ca0*/  MOV R108, UR4 ;  /* 0x00000004006c7c02 */ /* 0x000fea0008000f00 */
[----:B------:R-:W-:Y:S05]  /*5cb0*/  IMAD R108, R108, 0x100000, R3 ;  /* 0x001000006c6c7824 */ /* 0x000fea00078e0203 */
[----:B------:R-:W-:Y:S04]  /*5cc0*/  SHF.R.U32.HI R0, RZ, 0x15, R108 ;  /* 0x00000015ff007819 */ /* 0x000fe8000001166c */
[----:B------:R-:W-:Y:S11]  /*5cd0*/  LOP3.LUT P0, RZ, R0, 0x3, R207, 0x48, !PT ;  /* 0x0000000300ff7812 */ /* 0x000ff600078048cf */
[----:B------:R-:W-:Y:S02]  /*5ce0*/  @!UPT UIADD3 URZ, UPT, UPT, URZ, URZ, URZ ;  /* 0x000000fffffff290 */ /* 0x000fe4000fffe0ff */
[----:B------:R-:W-:Y:S05]  /*5cf0*/  @!P0 BRA `(.L_x_96) ;  /* 0x0000000000408947 */ /* 0x000fea0003800000 */
[----:B------:R-:W1:Y:S01]  /*5d00*/  LDCU.64 UR8, c[0x4][0x68] ;  /* 0x01000d00ff0877ac */ /* 0x000e620008000a00 */
[----:B------:R-:W-:Y:S01]  /*5d10*/  MOV R15, 0x0 ;  /* 0x00000000000f7802 */ /* 0x000fe20000000f00 */
[----:B------:R-:W-:Y:S02]  /*5d20*/  HFMA2 R12, -RZ, RZ, 0, 5.9604644775390625e-08 ;  /* 0x00000001ff0c7431 */ /* 0x000fe400000001ff */
[----:B------:R-:W-:Y:S02]  /*5d30*/  IMAD.MOV.U32 R8, RZ, RZ, 0x192 ;  /* 0x00000192ff087424 */ /* 0x000fe400078e00ff */
[----:B------:R-:W-:Y:S01]  /*5d40*/  IMAD.MOV.U32 R13, RZ, RZ, RZ ;  /* 0x000000ffff0d7224 */ /* 0x000fe200078e00ff */
[----:B------:R-:W2:Y:S01]  /*5d50*/  LDCU.64 UR6, c[0x4][0x70] ;  /* 0x01000e00ff0677ac */ /* 0x000ea20008000a00 */
[----:B------:R-:W3:Y:S01]  /*5d60*/  LDC.64 R14, c[0x4][R15] ;  /* 0x010000000f0e7b82 */ /* 0x000ee20000000a00 */
[----:B------:R-:W4:Y:S01]  /*5d70*/  LDCU.64 UR4, c[0x4][0x8] ;  /* 0x01000100ff0477ac */ /* 0x000f220008000a00 */
[----:B-1----:R-:W-:Y:S01]  /*5d80*/  MOV R5, UR9 ;  /* 0x0000000900057c02 */ /* 0x002fe20008000f00 */
[----:B------:R-:W-:Y:S01]  /*5d90*/  IMAD.U32 R4, RZ, RZ, UR8 ;  /* 0x00000008ff047e24 */ /* 0x000fe2000f8e00ff */
[----:B--2---:R-:W-:Y:S01]  /*5da0*/  MOV R7, UR7 ;  /* 0x0000000700077c02 */ /* 0x004fe20008000f00 */
[----:B------:R-:W-:Y:S01]  /*5db0*/  IMAD.U32 R6, RZ, RZ, UR6 ;  /* 0x00000006ff067e24 */ /* 0x000fe2000f8e00ff */
[----:B----4-:R-:W-:Y:S01]  /*5dc0*/  MOV R11, UR5 ;  /* 0x00000005000b7c02 */ /* 0x010fe20008000f00 */
[----:B------:R-:W-:Y:S02]  /*5dd0*/  IMAD.U32 R10, RZ, RZ, UR4 ;  /* 0x00000004ff0a7e24 */ /* 0x000fe4000f8e00ff */
[----:B------:R-:W-:Y:S07]  /*5de0*/  LEPC R20, `(.L_x_96) ;  /* 0x000000001014794e */ /* 0x000fee0000000000 */
[----:B---3-5:R-:W-:Y:S05]  /*5df0*/  CALL.ABS.NOINC R14 ;  /* 0x000000000e007343 */ /* 0x028fea0003c00000 */
.L_x_96:
[----:B------:R-:W-:Y:S05]  /*5e00*/  WARPSYNC.ALL ;  /* 0x0000000000007948 */ /* 0x000fea0003800000 */
[C---:B------:R-:W-:Y:S01]  /*5e10*/  R2UR UR4, R108.reuse ;  /* 0x000000006c0472ca */ /* 0x040fe200000e0000 */
[----:B------:R-:W-:Y:S05]  /*5e20*/  VIADD R0, R108, 0x10 ;  /* 0x000000106c007836 */ /* 0x000fea0000000000 */
[----:B------:R-:W-:Y:S04]  /*5e30*/  SHF.R.U32.HI R0, RZ, 0x15, R0 ;  /* 0x00000015ff007819 */ /* 0x000fe80000011600 */
[----:B------:R-:W-:Y:S03]  /*5e40*/  LOP3.LUT P0, RZ, R0, 0x3, R207, 0x48, !PT ;  /* 0x0000000300ff7812 */ /* 0x000fe600078048cf */
[----:B------:R-:W1:Y:S01]  /*5e50*/  LDTM.16dp32bit_t0_t15.x8 R96, tmem[UR4] ;  /* 0x00000004006079ee */ /* 0x000e620008980000 */
[----:B------:R-:W2:Y:S09]  /*5e60*/  LDTM.16dp32bit_t16_t31.x8 R96, tmem[UR4+0x8] ;  /* 0x00000804006079ee */ /* 0x000eb200089a0000 */
[----:B--2---:R-:W-:Y:S05]  /*5e70*/  @!P0 BRA `(.L_x_97) ;  /* 0x0000000000408947 */ /* 0x004fea0003800000 */
[----:B------:R-:W2:Y:S01]  /*5e80*/  LDCU.64 UR8, c[0x4][0x68] ;  /* 0x01000d00ff0877ac */ /* 0x000ea20008000a00 */
[----:B------:R-:W-:Y:S01]  /*5e90*/  MOV R15, 0x0 ;  /* 0x00000000000f7802 */ /* 0x000fe20000000f00 */
[----:B------:R-:W-:Y:S02]  /*5ea0*/  HFMA2 R12, -RZ, RZ, 0, 5.9604644775390625e-08 ;  /* 0x00000001ff0c7431 */ /* 0x000fe400000001ff */
[----:B------:R-:W-:Y:S02]  /*5eb0*/  IMAD.MOV.U32 R8, RZ, RZ, 0x192 ;  /* 0x00000192ff087424 */ /* 0x000fe400078e00ff */
[----:B------:R-:W-:Y:S01]  /*5ec0*/  IMAD.MOV.U32 R13, RZ, RZ, RZ ;  /* 0x000000ffff0d7224 */ /* 0x000fe200078e00ff */
[----:B------:R-:W3:Y:S01]  /*5ed0*/  LDCU.64 UR6, c[0x4][0x70] ;  /* 0x01000e00ff0677ac */ /* 0x000ee20008000a00 */
[----:B------:R-:W1:Y:S01]  /*5ee0*/  LDC.64 R14, c[0x4][R15] ;  /* 0x010000000f0e7b82 */ /* 0x000e620000000a00 */
[----:B------:R-:W4:Y:S01]  /*5ef0*/  LDCU.64 UR4, c[0x4][0x8] ;  /* 0x01000100ff0477ac */ /* 0x000f220008000a00 */
[----:B--2---:R-:W-:Y:S01]  /*5f00*/  MOV R5, UR9 ;  /* 0x0000000900057c02 */ /* 0x004fe20008000f00 */
[----:B------:R-:W-:Y:S01]  /*5f10*/  IMAD.U32 R4, RZ, RZ, UR8 ;  /* 0x00000008ff047e24 */ /* 0x000fe2000f8e00ff */
[----:B---3--:R-:W-:Y:S01]  /*5f20*/  MOV R7, UR7 ;  /* 0x0000000700077c02 */ /* 0x008fe20008000f00 */
[----:B------:R-:W-:Y:S01]  /*5f30*/  IMAD.U32 R6, RZ, RZ, UR6 ;  /* 0x00000006ff067e24 */ /* 0x000fe2000f8e00ff */
[----:B----4-:R-:W-:Y:S01]  /*5f40*/  MOV R11, UR5 ;  /* 0x00000005000b7c02 */ /* 0x010fe20008000f00 */
[----:B------:R-:W-:Y:S02]  /*5f50*/  IMAD.U32 R10, RZ, RZ, UR4 ;  /* 0x00000004ff0a7e24 */ /* 0x000fe4000f8e00ff */
[----:B------:R-:W-:Y:S07]  /*5f60*/  LEPC R20, `(.L_x_97) ;  /* 0x000000001014794e */ /* 0x000fee0000000000 */
[----:B-1---5:R-:W-:Y:S05]  /*5f70*/  CALL.ABS.NOINC R14 ;  /* 0x000000000e007343 */ /* 0x022fea0003c00000 */
.L_x_97:
[----:B------:R-:W-:Y:S05]  /*5f80*/  WARPSYNC.ALL ;  /* 0x0000000000007948 */ /* 0x000fea0003800000 */
[C---:B------:R-:W-:Y:S01]  /*5f90*/  R2UR UR4, R108.reuse ;  /* 0x000000006c0472ca */ /* 0x040fe200000e0000 */
[----:B------:R-:W-:Y:S05]  /*5fa0*/  VIADD R0, R108, 0x20 ;  /* 0x000000206c007836 */ /* 0x000fea0000000000 */
[----:B------:R-:W-:Y:S04]  /*5fb0*/  SHF.R.U32.HI R0, RZ, 0x15, R0 ;  /* 0x00000015ff007819 */ /* 0x000fe80000011600 */
[----:B------:R-:W-:Y:S03]  /*5fc0*/  LOP3.LUT P0, RZ, R0, 0x3, R207, 0x48, !PT ;  /* 0x0000000300ff7812 */ /* 0x000fe600078048cf */
[----:B------:R-:W2:Y:S01]  /*5fd0*/  LDTM.16dp32bit_t0_t15.x8 R88, tmem[UR4+0x10] ;  /* 0x00001004005879ee */ /* 0x000ea20008980000 */
[----:B------:R-:W1:Y:S09]  /*5fe0*/  LDTM.16dp32bit_t16_t31.x8 R88, tmem[UR4+0x18] ;  /* 0x00001804005879ee */ /* 0x000e7200089a0000 */
[----:B-1----:R-:W-:Y:S05]  /*5ff0*/  @!P0 BRA `(.L_x_98) ;  /* 0x0000000000408947 */ /* 0x002fea0003800000 */
[----:B------:R-:W1:Y:S01]  /*6000*/  LDCU.64 UR8, c[0x4][0x68] ;  /* 0x01000d00ff0877ac */ /* 0x000e620008000a00 */
[----:B------:R-:W-:Y:S01]  /*6010*/  MOV R15, 0x0 ;  /* 0x00000000000f7802 */ /* 0x000fe20000000f00 */
[----:B------:R-:W-:Y:S02]  /*6020*/  HFMA2 R12, -RZ, RZ, 0, 5.9604644775390625e-08 ;  /* 0x00000001ff0c7431 */ /* 0x000fe400000001ff */
[----:B------:R-:W-:Y:S02]  /*6030*/  IMAD.MOV.U32 R8, RZ, RZ, 0x192 ;  /* 0x00000192ff087424 */ /* 0x000fe400078e00ff */
[----:B------:R-:W-:Y:S01]  /*6040*/  IMAD.MOV.U32 R13, RZ, RZ, RZ ;  /* 0x000000ffff0d7224 */ /* 0x000fe200078e00ff */
[----:B------:R-:W3:Y:S01]  /*6050*/  LDCU.64 UR6, c[0x4][0x70] ;  /* 0x01000e00ff0677ac */ /* 0x000ee20008000a00 */
[----:B------:R-:W2:Y:S01]  /*6060*/  LDC.64 R14, c[0x4][R15] ;  /* 0x010000000f0e7b82 */ /* 0x000ea20000000a00 */
[----:B------:R-:W4:Y:S01]  /*6070*/  LDCU.64 UR4, c[0x4][0x8] ;  /* 0x01000100ff0477ac */ /* 0x000f220008000a00 */
[----:B-1----:R-:W-:Y:S01]  /*6080*/  MOV R5, UR9 ;  /* 0x0000000900057c02 */ /* 0x002fe20008000f00 */
[----:B------:R-:W-:Y:S01]  /*6090*/  IMAD.U32 R4, RZ, RZ, UR8 ;  /* 0x00000008ff047e24 */ /* 0x000fe2000f8e00ff */
[----:B---3--:R-:W-:Y:S01]  /*60a0*/  MOV R7, UR7 ;  /* 0x0000000700077c02 */ /* 0x008fe20008000f00 */
[----:B------:R-:W-:Y:S01]  /*60b0*/  IMAD.U32 R6, RZ, RZ, UR6 ;  /* 0x00000006ff067e24 */ /* 0x000fe2000f8e00ff */
[----:B----4-:R-:W-:Y:S01]  /*60c0*/  MOV R11, UR5 ;  /* 0x00000005000b7c02 */ /* 0x010fe20008000f00 */
[----:B------:R-:W-:Y:S02]  /*60d0*/  IMAD.U32 R10, RZ, RZ, UR4 ;  /* 0x00000004ff0a7e24 */ /* 0x000fe4000f8e00ff */
[----:B------:R-:W-:Y:S07]  /*60e0*/  LEPC R20, `(.L_x_98) ;  /* 0x000000001014794e */ /* 0x000fee0000000000 */
[----:B--2--5:R-:W-:Y:S05]  /*60f0*/  CALL.ABS.NOINC R14 ;  /* 0x000000000e007343 */ /* 0x024fea0003c00000 */
.L_x_98:
[----:B------:R-:W-:Y:S05]  /*6100*/  WARPSYNC.ALL ;  /* 0x0000000000007948 */ /* 0x000fea0003800000 */
[C---:B------:R-:W-:Y:S01]  /*6110*/  R2UR UR4, R108.reuse ;  /* 0x000000006c0472ca */ /* 0x040fe200000e0000 */
[----:B------:R-:W-:Y:S05]  /*6120*/  VIADD R0, R108, 0x30 ;  /* 0x000000306c007836 */ /* 0x000fea0000000000 */
[----:B------:R-:W-:Y:S04]  /*6130*/  SHF.R.U32.HI R0, RZ, 0x15, R0 ;  /* 0x00000015ff007819 */ /* 0x000fe80000011600 */
[----:B------:R-:W-:Y:S03]  /*6140*/  LOP3.LUT P0, RZ, R0, 0x3, R207, 0x48, !PT ;  /* 0x0000000300ff7812 */ /* 0x000fe600078048cf */
[----:B------:R-:W1:Y:S01]  /*6150*/  LDTM.16dp32bit_t0_t15.x8 R80, tmem[UR4+0x20] ;  /* 0x00002004005079ee */ /* 0x000e620008980000 */
[----:B------:R-:W1:Y:S09]  /*6160*/  LDTM.16dp32bit_t16_t31.x8 R80, tmem[UR4+0x28] ;  /* 0x00002804005079ee */ /* 0x000e7200089a0000 */
[----:B-1----:R-:W-:Y:S05]  /*6170*/  @!P0 BRA `(.L_x_99) ;  /* 0x0000000000408947 */ /* 0x002fea0003800000 */
        /* <DEDUP_REMOVED lines=16> */
.L_x_99:
        /* <DEDUP_REMOVED lines=24> */
.L_x_100:
        /* <DEDUP_REMOVED lines=24> */
.L_x_101:
        /* <DEDUP_REMOVED lines=24> */
.L_x_102:
        /* <DEDUP_REMOVED lines=24> */
.L_x_103:
        /* <DEDUP_REMOVED lines=24> */
.L_x_104:
        /* <DEDUP_REMOVED lines=24> */
.L_x_105:
        /* <DEDUP_REMOVED lines=24> */
.L_x_106:
[----:B------:R-:W-:Y:S01]  /*6d00*/  ISETP.NE.AND P0, PT, R212, RZ, PT ;  /* 0x000000ffd400720c */ /* 0x000fe20003f05270 */
[----:B------:R-:W-:Y:S05]  /*6d10*/  WARPSYNC.ALL ;  /* 0x0000000000007948 */ /* 0x000fea0003800000 */
[----:B----45:R-:W-:Y:S01]  /*6d20*/  IMAD R96, R106, R96, RZ ;  /* 0x000000606a607224 */ /* 0x030fe200078e02ff */
[----:B------:R-:W-:Y:S01]  /*6d30*/  R2UR UR4, R108 ;  /* 0x000000006c0472ca */ /* 0x000fe200000e0000 */
[----:B------:R-:W-:Y:S01]  /*6d40*/  UIADD3 UR5, UPT, UPT, UR48, 0x130, URZ ;  /* 0x0000013030057890 */ /* 0x000fe2000fffe0ff */
[----:B------:R-:W-:Y:S01]  /*6d50*/  SHF.L.U32 R0, R114, 0x10, RZ ;  /* 0x0000001072007819 */ /* 0x000fe200000006ff */
[----:B------:R-:W-:Y:S01]  /*6d60*/  IMAD R97, R106, R97, RZ ;  /* 0x000000616a617224 */ /* 0x000fe200078e02ff */
[----:B------:R-:W-:Y:S01]  /*6d70*/  PRMT R3, R114, 0x8880, RZ ;  /* 0x0000888072037816 */ /* 0x000fe200000000ff */
[----:B------:R-:W-:Y:S01]  /*6d80*/  IMAD R98, R106, R98, RZ ;  /* 0x000000626a627224 */ /* 0x000fe200078e02ff */
[----:B------:R-:W-:Y:S01]  /*6d90*/  SHF.L.U32 R13, R114, 0x8, RZ ;  /* 0x00000008720d7819 */ /* 0x000fe200000006ff */
[C---:B------:R-:W-:Y:S01]  /*6da0*/  IMAD R99, R106.reuse, R99, RZ ;  /* 0x000000636a637224 */ /* 0x040fe200078e02ff */
[----:B------:R-:W-:Y:S01]  /*6db0*/  SHF.R.S32.HI R0, RZ, 0x18, R0 ;  /* 0x00000018ff007819 */ /* 0x000fe20000011400 */
[----:B------:R-:W-:Y:S01]  /*6dc0*/  IMAD R96, R3, UR39, R96 ;  /* 0x0000002703607c24 */ /* 0x000fe2000f8e0260 */
[C---:B------:R-:W-:Y:S01]  /*6dd0*/  PRMT R191, R115.reuse, 0x8880, RZ ;  /* 0x0000888073bf7816 */ /* 0x040fe200000000ff */
[----:B------:R-:W-:Y:S01]  /*6de0*/  IMAD R100, R106, R100, RZ ;  /* 0x000000646a647224 */ /* 0x000fe200078e02ff */
[----:B------:R-:W-:Y:S01]  /*6df0*/  SHF.R.S32.HI R13, RZ, 0x18, R13 ;  /* 0x00000018ff0d7819 */ /* 0x000fe2000001140d */
[----:B------:R-:W-:Y:S01]  /*6e00*/  IMAD R97, R0, UR39, R97 ;  /* 0x0000002700617c24 */ /* 0x000fe2000f8e0261 */
[----:B------:R-:W-:Y:S01]  /*6e10*/  SHF.R.S32.HI R12, RZ, 0x18, R114 ;  /* 0x00000018ff0c7819 */ /* 0x000fe20000011472 */
[----:B------:R-:W-:Y:S01]  /*6e20*/  IMAD R101, R106, R101, RZ ;  /* 0x000000656a657224 */ /* 0x000fe200078e02ff */
[----:B------:R-:W-:Y:S01]  /*6e30*/  SHF.L.U32 R188, R115, 0x10, RZ ;  /* 0x0000001073bc7819 */ /* 0x000fe200000006ff */
[----:B------:R-:W-:Y:S01]  /*6e40*/  IMAD R98, R13, UR39, R98 ;  /* 0x000000270d627c24 */ /* 0x000fe2000f8e0262 */
[----:B------:R-:W-:Y:S01]  /*6e50*/  SHF.L.U32 R187, R115, 0x8, RZ ;  /* 0x0000000873bb7819 */ /* 0x000fe200000006ff */
[----:B------:R-:W-:Y:S01]  /*6e60*/  IMAD R99, R12, UR39, R99 ;  /* 0x000000270c637c24 */ /* 0x000fe2000f8e0263 */
[----:B------:R-:W-:Y:S01]  /*6e70*/  MOV R3, R191 ;  /* 0x000000bf00037202 */ /* 0x000fe20000000f00 */
[C---:B------:R-:W-:Y:S01]  /*6e80*/  IMAD R102, R106.reuse, R102, RZ ;  /* 0x000000666a667224 */ /* 0x040fe200078e02ff */
[----:B------:R-:W-:Y:S01]  /*6e90*/  SHF.R.S32.HI R0, RZ, 0x18, R188 ;  /* 0x00000018ff007819 */ /* 0x000fe200000114bc */
[----:B------:R-:W-:Y:S01]  /*6ea0*/  IMAD R103, R106, R103, RZ ;  /* 0x000000676a677224 */ /* 0x000fe200078e02ff */
[C---:B------:R-:W-:Y:S01]  /*6eb0*/  PRMT R190, R110.reuse, 0x8880, RZ ;  /* 0x000088806ebe7816 */ /* 0x040fe200000000ff */
[----:B------:R-:W-:Y:S01]  /*6ec0*/  IMAD R100, R3, UR39, R100 ;  /* 0x0000002703647c24 */ /* 0x000fe2000f8e0264 */
[----:B------:R-:W-:Y:S01]  /*6ed0*/  SHF.R.S32.HI R13, RZ, 0x18, R187 ;  /* 0x00000018ff0d7819 */ /* 0x000fe200000114bb */
[----:B------:R-:W-:Y:S01]  /*6ee0*/  IMAD.U32 R189, R110, 0x10000, RZ ;  /* 0x000100006ebd7824 */ /* 0x000fe200078e00ff */
[----:B------:R-:W-:Y:S01]  /*6ef0*/  SHF.R.S32.HI R14, RZ, 0x18, R115 ;  /* 0x00000018ff0e7819 */ /* 0x000fe20000011473 */
[----:B------:R-:W-:Y:S01]  /*6f00*/  IMAD R101, R0, UR39, R101 ;  /* 0x0000002700657c24 */ /* 0x000fe2000f8e0265 */
[----:B------:R-:W-:Y:S01]  /*6f10*/  MOV R3, R190 ;  /* 0x000000be00037202 */ /* 0x000fe20000000f00 */
[----:B--2---:R-:W-:Y:S01]  /*6f20*/  IMAD R88, R106, R88, RZ ;  /* 0x000000586a587224 */ /* 0x004fe200078e02ff */
[----:B------:R-:W-:Y:S01]  /*6f30*/  SHF.L.U32 R186, R110, 0x8, RZ ;  /* 0x000000086eba7819 */ /* 0x000fe200000006ff */
[----:B------:R-:W-:Y:S01]  /*6f40*/  IMAD R102, R13, UR39, R102 ;  /* 0x000000270d667c24 */ /* 0x000fe2000f8e0266 */
[----:B------:R-:W-:Y:S01]  /*6f50*/  SHF.R.S32.HI R0, RZ, 0x18, R189 ;  /* 0x00000018ff007819 */ /* 0x000fe200000114bd */
[----:B------:R-:W-:Y:S01]  /*6f60*/  IMAD R103, R14, UR39, R103 ;  /* 0x000000270e677c24 */ /* 0x000fe2000f8e0267 */
[----:B------:R-:W-:Y:S01]  /*6f70*/  PRMT R185, R111, 0x8880, RZ ;  /* 0x000088806fb97816 */ /* 0x000fe200000000ff */
[C---:B------:R-:W-:Y:S01]  /*6f80*/  IMAD R89, R106.reuse, R89, RZ ;  /* 0x000000596a597224 */ /* 0x040fe200078e02ff */
[----:B------:R-:W-:Y:S01]  /*6f90*/  SHF.R.S32.HI R20, RZ, 0x18, R110 ;  /* 0x00000018ff147819 */ /* 0x000fe2000001146e */
[----:B------:R-:W-:Y:S01]  /*6fa0*/  IMAD R88, R3, UR39, R88 ;  /* 0x0000002703587c24 */ /* 0x000fe2000f8e0258 */
[----:B------:R-:W-:Y:S01]  /*6fb0*/  SHF.R.S32.HI R3, RZ, 0x18, R186 ;  /* 0x00000018ff037819 */ /* 0x000fe200000114ba */
[C---:B------:R-:W-:Y:S01]  /*6fc0*/  IMAD R90, R106.reuse, R90, RZ ;  /* 0x0000005a6a5a7224 */ /* 0x040fe200078e02ff */
[C---:B------:R-:W-:Y:S01]  /*6fd0*/  SHF.L.U32 R183, R111.reuse, 0x10, RZ ;  /* 0x000000106fb77819 */ /* 0x040fe200000006ff */
[----:B------:R-:W-:Y:S01]  /*6fe0*/  IMAD R91, R106, R91, RZ ;  /* 0x0000005b6a5b7224 */ /* 0x000fe200078e02ff */
[----:B------:R-:W-:Y:S01]  /*6ff0*/  SHF.L.U32 R15, R111, 0x8, RZ ;  /* 0x000000086f0f7819 */ /* 0x000fe200000006ff */
[----:B------:R-:W-:Y:S01]  /*7000*/  IMAD R89, R0, UR39, R89 ;  /* 0x0000002700597c24 */ /* 0x000fe2000f8e0259 */
[----:B------:R-:W-:Y:S01]  /*7010*/  MOV R13, R185 ;  /* 0x000000b9000d7202 */ /* 0x000fe20000000f00 */
[----:B------:R-:W-:Y:S01]  /*7020*/  IMAD R92, R106, R92, RZ ;  /* 0x0000005c6a5c7224 */ /* 0x000fe200078e02ff */
[----:B------:R-:W-:Y:S01]  /*7030*/  SHF.R.S32.HI R0, RZ, 0x18, R183 ;  /* 0x00000018ff007819 */ /* 0x000fe200000114b7 */
[----:B------:R-:W-:Y:S01]  /*7040*/  IMAD R90, R3, UR39, R90 ;  /* 0x00000027035a7c24 */ /* 0x000fe2000f8e025a */
[----:B------:R-:W-:Y:S01]  /*7050*/  PRMT R184, R112, 0x8880, RZ ;  /* 0x0000888070b87816 */ /* 0x000fe200000000ff */
[----:B------:R-:W-:Y:S01]  /*7060*/  IMAD R93, R106, R93, RZ ;  /* 0x0000005d6a5d7224 */ /* 0x000fe200078e02ff */
[----:B------:R-:W-:Y:S01]  /*7070*/  SHF.R.S32.HI R15, RZ, 0x18, R15 ;  /* 0x00000018ff0f7819 */ /* 0x000fe2000001140f */
[----:B------:R-:W-:Y:S01]  /*7080*/  IMAD R91, R20, UR39, R91 ;  /* 0x00000027145b7c24 */ /* 0x000fe2000f8e025b */
[----:B------:R-:W-:Y:S01]  /*7090*/  SHF.R.S32.HI R110, RZ, 0x18, R111 ;  /* 0x00000018ff6e7819 */ /* 0x000fe2000001146f */
[----:B------:R-:W-:Y:S01]  /*70a0*/  IMAD R94, R106, R94, RZ ;  /* 0x0000005e6a5e7224 */ /* 0x000fe200078e02ff */
[----:B------:R-:W-:Y:S01]  /*70b0*/  SHF.L.U32 R182, R112, 0x10, RZ ;  /* 0x0000001070b67819 */ /* 0x000fe200000006ff */
[----:B------:R-:W-:Y:S01]  /*70c0*/  IMAD R92, R13, UR39, R92 ;  /* 0x000000270d5c7c24 */ /* 0x000fe2000f8e025c */
[C---:B------:R-:W-:Y:S01]  /*70d0*/  PRMT R180, R113.reuse, 0x8880, RZ ;  /* 0x0000888071b47816 */ /* 0x040fe200000000ff */
[----:B------:R-:W-:Y:S01]  /*70e0*/  IMAD R95, R106, R95, RZ ;  /* 0x0000005f6a5f7224 */ /* 0x000fe200078e02ff */
[C---:B------:R-:W-:Y:S01]  /*70f0*/  SHF.L.U32 R178, R113.reuse, 0x10, RZ ;  /* 0x0000001071b27819 */ /* 0x040fe200000006ff */
[----:B------:R-:W-:Y:S01]  /*7100*/  IMAD R93, R0, UR39, R93 ;  /* 0x00000027005d7c24 */ /* 0x000fe2000f8e025d */
[----:B------:R-:W-:Y:S01]  /*7110*/  SHF.R.S32.HI R0, RZ, 0x18, R182 ;  /* 0x00000018ff007819 */ /* 0x000fe200000114b6 */
[----:B------:R-:W-:Y:S01]  /*7120*/  IMAD R80, R106, R80, RZ ;  /* 0x000000506a507224 */ /* 0x000fe200078e02ff */
[----:B------:R-:W-:Y:S01]  /*7130*/  SHF.L.U32 R176, R113, 0x8, RZ ;  /* 0x0000000871b07819 */ /* 0x000fe200000006ff */
[----:B------:R-:W-:Y:S01]  /*7140*/  IMAD.SHL.U32 R181, R112, 0x100, RZ ;  /* 0x0000010070b57824 */ /* 0x000fe200078e00ff */
[----:B------:R-:W-:Y:S01]  /*7150*/  SHF.R.S32.HI R112, RZ, 0x18, R112 ;  /* 0x00000018ff707819 */ /* 0x000fe20000011470 */
[----:B------:R-:W-:Y:S01]  /*7160*/  IMAD R94, R15, UR39, R94 ;  /* 0x000000270f5e7c24 */ /* 0x000fe2000f8e025e */
[----:B------:R-:W-:Y:S01]  /*7170*/  MOV R13, R180 ;  /* 0x000000b4000d7202 */ /* 0x000fe20000000f00 */
[----:B------:R-:W-:Y:S01]  /*7180*/  IMAD.MOV.U32 R3, RZ, RZ, R184 ;  /* 0x000000ffff037224 */ /* 0x000fe200078e00b8 */
[----:B------:R-:W-:Y:S01]  /*7190*/  PRMT R179, R116, 0x8880, RZ ;  /* 0x0000888074b37816 */ /* 0x000fe200000000ff */
[----:B------:R-:W-:Y:S01]  /*71a0*/  IMAD R95, R110, UR39, R95 ;  /* 0x000000276e5f7c24 */ /* 0x000fe2000f8e025f */
[----:B------:R-:W-:Y:S01]  /*71b0*/  SHF.R.S32.HI R15, RZ, 0x18, R176 ;  /* 0x00000018ff0f7819 */ /* 0x000fe200000114b0 */
[C---:B------:R-:W-:Y:S01]  /*71c0*/  IMAD R81, R106.reuse, R81, RZ ;  /* 0x000000516a517224 */ /* 0x040fe200078e02ff */
[----:B------:R-:W-:Y:S01]  /*71d0*/  SHF.R.S32.HI R114, RZ, 0x18, R113 ;  /* 0x00000018ff727819 */ /* 0x000fe20000011471 */
[----:B------:R-:W-:Y:S01]  /*71e0*/  IMAD R80, R3, UR39, R80 ;  /* 0x0000002703507c24 */ /* 0x000fe2000f8e0250 */
[----:B------:R-:W-:Y:S01]  /*71f0*/  SHF.R.S32.HI R3, RZ, 0x18, R181 ;  /* 0x00000018ff037819 */ /* 0x000fe200000114b5 */
[----:B------:R-:W-:Y:S01]  /*7200*/  IMAD R82, R106, R82, RZ ;  /* 0x000000526a527224 */ /* 0x000fe200078e02ff */
[----:B------:R-:W-:Y:S01]  /*7210*/  SHF.L.U32 R177, R116, 0x10, RZ ;  /* 0x0000001074b17819 */ /* 0x000fe200000006ff */
[----:B------:R-:W-:Y:S01]  /*7220*/  IMAD R83, R106, R83, RZ ;  /* 0x000000536a537224 */ /* 0x000fe200078e02ff */
[----:B------:R-:W-:Y:S01]  /*7230*/  SHF.L.U32 R175, R116, 0x8, RZ ;  /* 0x0000000874af7819 */ /* 0x000fe200000006ff */
[----:B------:R-:W-:Y:S01]  /*7240*/  IMAD R81, R0, UR39, R81 ;  /* 0x0000002700517c24 */ /* 0x000fe2000f8e0251 */
[----:B------:R-:W-:Y:S01]  /*7250*/  SHF.R.S32.HI R0, RZ, 0x18, R178 ;  /* 0x00000018ff007819 */ /* 0x000fe200000114b2 */
[C---:B------:R-:W-:Y:S01]  /*7260*/  IMAD R84, R106.reuse, R84, RZ ;  /* 0x000000546a547224 */ /* 0x040fe200078e02ff */
[----:B------:R-:W-:Y:S01]  /*7270*/  PRMT R174, R117, 0x8880, RZ ;  /* 0x0000888075ae7816 */ /* 0x000fe200000000ff */
[----:B------:R-:W-:Y:S01]  /*7280*/  IMAD R82, R3, UR39, R82 ;  /* 0x0000002703527c24 */ /* 0x000fe2000f8e0252 */
[----:B------:R-:W-:Y:S01]  /*7290*/  MOV R3, R179 ;  /* 0x000000b300037202 */ /* 0x000fe20000000f00 */
[----:B------:R-:W-:Y:S01]  /*72a0*/  IMAD R85, R106, R85, RZ ;  /* 0x000000556a557224 */ /* 0x000fe200078e02ff */
[----:B------:R-:W-:Y:S01]  /*72b0*/  SHF.R.S32.HI R116, RZ, 0x18, R116 ;  /* 0x00000018ff747819 */ /* 0x000fe20000011474 */
[----:B------:R-:W-:Y:S01]  /*72c0*/  IMAD R83, R112, UR39, R83 ;  /* 0x0000002770537c24 */ /* 0x000fe2000f8e0253 */
[----:B------:R-:W-:Y:S01]  /*72d0*/  SHF.L.U32 R170, R117, 0x8, RZ ;  /* 0x0000000875aa7819 */ /* 0x000fe200000006ff */
[----:B------:R-:W-:Y:S01]  /*72e0*/  IMAD R86, R106, R86, RZ ;  /* 0x000000566a567224 */ /* 0x000fe200078e02ff */
[----:B------:R-:W-:Y:S01]  /*72f0*/  PRMT R173, R120, 0x8880, RZ ;  /* 0x0000888078ad7816 */ /* 0x000fe200000000ff */
[----:B------:R-:W-:Y:S01]  /*7300*/  IMAD R84, R13, UR39, R84 ;  /* 0x000000270d547c24 */ /* 0x000fe2000f8e0254 */
[----:B------:R-:W-:Y:S01]  /*7310*/  MOV R13, R174 ;  /* 0x000000ae000d7202 */ /* 0x000fe20000000f00 */
[----:B------:R-:W-:Y:S01]  /*7320*/  IMAD R87, R106, R87, RZ ;  /* 0x000000576a577224 */ /* 0x000fe200078e02ff */
[----:B------:R-:W-:Y:S01]  /*7330*/  SHF.R.S32.HI R118, RZ, 0x18, R117 ;  /* 0x00000018ff767819 */ /* 0x000fe20000011475 */
[----:B------:R-:W-:Y:S01]  /*7340*/  IMAD R85, R0, UR39, R85 ;  /* 0x0000002700557c24 */ /* 0x000fe2000f8e0255 */
[----:B------:R-:W-:Y:S01]  /*7350*/  SHF.R.S32.HI R0, RZ, 0x18, R177 ;  /* 0x00000018ff007819 */ /* 0x000fe200000114b1 */
[----:B------:R-:W-:Y:S01]  /*7360*/  IMAD R72, R106, R72, RZ ;  /* 0x000000486a487224 */ /* 0x000fe200078e02ff */
[----:B------:R-:W-:Y:S01]  /*7370*/  SHF.L.U32 R171, R120, 0x10, RZ ;  /* 0x0000001078ab7819 */ /* 0x000fe200000006ff */
[----:B------:R-:W-:Y:S01]  /*7380*/  IMAD R86, R15, UR39, R86 ;  /* 0x000000270f567c24 */ /* 0x000fe2000f8e0256 */
[----:B------:R-:W-:Y:S01]  /*7390*/  SHF.R.S32.HI R15, RZ, 0x18, R170 ;  /* 0x00000018ff0f7819 */ /* 0x000fe200000114aa */
[----:B------:R-:W-:Y:S01]  /*73a0*/  IMAD R87, R114, UR39, R87 ;  /* 0x0000002772577c24 */ /* 0x000fe2000f8e0257 */
[----:B------:R-:W-:Y:S01]  /*73b0*/  SHF.L.U32 R169, R120, 0x8, RZ ;  /* 0x0000000878a97819 */ /* 0x000fe200000006ff */
[C---:B------:R-:W-:Y:S01]  /*73c0*/  IMAD R73, R106.reuse, R73, RZ ;  /* 0x000000496a497224 */ /* 0x040fe200078e02ff */
[----:B------:R-:W-:Y:S01]  /*73d0*/  PRMT R168, R121, 0x8880, RZ ;  /* 0x0000888079a87816 */ /* 0x000fe200000000ff */
[----:B------:R-:W-:Y:S01]  /*73e0*/  IMAD R72, R3, UR39, R72 ;  /* 0x0000002703487c24 */ /* 0x000fe2000f8e0248 */
[----:B------:R-:W-:Y:S01]  /*73f0*/  SHF.R.S32.HI R3, RZ, 0x18, R175 ;  /* 0x00000018ff037819 */ /* 0x000fe200000114af */
[C---:B------:R-:W-:Y:S01]  /*7400*/  IMAD R74, R106.reuse, R74, RZ ;  /* 0x0000004a6a4a7224 */ /* 0x040fe200078e02ff */
[----:B------:R-:W-:Y:S01]  /*7410*/  SHF.R.S32.HI R120, RZ, 0x18, R120 ;  /* 0x00000018ff787819 */ /* 0x000fe20000011478 */
[----:B------:R-:W-:Y:S01]  /*7420*/  IMAD.U32 R172, R117, 0x10000, RZ ;  /* 0x0001000075ac7824 */ /* 0x000fe200078e00ff */
[----:B------:R-:W-:Y:S01]  /*7430*/  SHF.L.U32 R166, R121, 0x10, RZ ;  /* 0x0000001079a67819 */ /* 0x000fe200000006ff */
[----:B------:R-:W-:Y:S01]  /*7440*/  IMAD R75, R106, R75, RZ ;  /* 0x0000004b6a4b7224 */ /* 0x000fe200078e02ff */
[----:B------:R-:W-:Y:S01]  /*7450*/  PRMT R167, R124, 0x8880, RZ ;  /* 0x000088807ca77816 */ /* 0x000fe200000000ff */
[----:B------:R-:W-:Y:S01]  /*7460*/  IMAD R73, R0, UR39, R73 ;  /* 0x0000002700497c24 */ /* 0x000fe2000f8e0249 */
[----:B------:R-:W-:Y:S01]  /*7470*/  SHF.R.S32.HI R0, RZ, 0x18, R172 ;  /* 0x00000018ff007819 */ /* 0x000fe200000114ac */
[C---:B------:R-:W-:Y:S01]  /*7480*/  IMAD R76, R106.reuse, R76, RZ ;  /* 0x0000004c6a4c7224 */ /* 0x040fe200078e02ff */
[----:B------:R-:W-:Y:S01]  /*7490*/  SHF.R.S32.HI R122, RZ, 0x18, R121 ;  /* 0x00000018ff7a7819 */ /* 0x000fe20000011479 */
[----:B------:R-:W-:Y:S01]  /*74a0*/  IMAD R74, R3, UR39, R74 ;  /* 0x00000027034a7c24 */ /* 0x000fe2000f8e024a */
[----:B------:R-:W-:Y:S01]  /*74b0*/  MOV R3, R173 ;  /* 0x000000ad00037202 */ /* 0x000fe20000000f00 */
[----:B------:R-:W-:Y:S01]  /*74c0*/  IMAD R77, R106, R77, RZ ;  /* 0x0000004d6a4d7224 */ /* 0x000fe200078e02ff */
[----:B------:R-:W-:Y:S01]  /*74d0*/  SHF.L.U32 R165, R124, 0x10, RZ ;  /* 0x000000107ca57819 */ /* 0x000fe200000006ff */
[----:B------:R-:W-:Y:S01]  /*74e0*/  IMAD R75, R116, UR39, R75 ;  /* 0x00000027744b7c24 */ /* 0x000fe2000f8e024b */
[----:B------:R-:W-:Y:S01]  /*74f0*/  SHF.L.U32 R163, R124, 0x8, RZ ;  /* 0x000000087ca37819 */ /* 0x000fe200000006ff */
[C---:B------:R-:W-:Y:S01]  /*7500*/  IMAD R78, R106.reuse, R78, RZ ;  /* 0x0000004e6a4e7224 */ /* 0x040fe200078e02ff */
        /* <DEDUP_REMOVED lines=12> */
[----:B------:R-:W-:Y:S01]  /*75d0*/  PRMT R161, R128, 0x8880, RZ ;  /* 0x0000888080a17816 */ /* 0x000fe200000000ff */
[C---:B------:R-:W-:Y:S01]  /*75e0*/  IMAD R65, R106.reuse, R65, RZ ;  /* 0x000000416a417224 */ /* 0x040fe200078e02ff */
[----:B------:R-:W-:Y:S01]  /*75f0*/  SHF.R.S32.HI R126, RZ, 0x18, R125 ;  /* 0x00000018ff7e7819 */ /* 0x000fe2000001147d */
[----:B------:R-:W-:Y:S01]  /*7600*/  IMAD R64, R3, UR39, R64 ;  /* 0x0000002703407c24 */ /* 0x000fe2000f8e0240 */
[----:B------:R-:W-:Y:S01]  /*7610*/  SHF.R.S32.HI R3, RZ, 0x18, R169 ;  /* 0x00000018ff037819 */ /* 0x000fe200000114a9 */
[----:B------:R-:W-:Y:S01]  /*7620*/  IMAD R66, R106, R66, RZ ;  /* 0x000000426a427224 */ /* 0x000fe200078e02ff */
[----:B------:R-:W-:Y:S01]  /*7630*/  SHF.L.U32 R157, R128, 0x8, RZ ;  /* 0x00000008809d7819 */ /* 0x000fe200000006ff */
[----:B------:R-:W-:Y:S01]  /*7640*/  IMAD R67, R106, R67, RZ ;  /* 0x000000436a437224 */ /* 0x000fe200078e02ff */
[----:B------:R-:W-:Y:S01]  /*7650*/  PRMT R153, R129, 0x8880, RZ ;  /* 0x0000888081997816 */ /* 0x000fe200000000ff */
[----:B------:R-:W-:Y:S01]  /*7660*/  IMAD.SHL.U32 R164, R121, 0x100, RZ ;  /* 0x0000010079a47824 */ /* 0x000fe200078e00ff */
[----:B------:R-:W-:Y:S01]  /*7670*/  SHF.L.U32 R152, R129, 0x10, RZ ;  /* 0x0000001081987819 */ /* 0x000fe200000006ff */
[----:B------:R-:W-:Y:S01]  /*7680*/  IMAD R65, R0, UR39, R65 ;  /* 0x0000002700417c24 */ /* 0x000fe2000f8e0241 */
[----:B------:R-:W-:Y:S01]  /*7690*/  SHF.R.S32.HI R0, RZ, 0x18, R166 ;  /* 0x00000018ff007819 */ /* 0x000fe200000114a6 */
[C---:B------:R-:W-:Y:S01]  /*76a0*/  IMAD R68, R106.reuse, R68, RZ ;  /* 0x000000446a447224 */ /* 0x040fe200078e02ff */
[----:B------:R-:W-:Y:S01]  /*76b0*/  SHF.R.S32.HI R15, RZ, 0x18, R164 ;  /* 0x00000018ff0f7819 */ /* 0x000fe200000114a4 */
[----:B------:R-:W-:Y:S01]  /*76c0*/  IMAD R66, R3, UR39, R66 ;  /* 0x0000002703427c24 */ /* 0x000fe2000f8e0242 */
[----:B------:R-:W-:Y:S01]  /*76d0*/  SHF.L.U32 R151, R129, 0x8, RZ ;  /* 0x0000000881977819 */ /* 0x000fe200000006ff */
[----:B------:R-:W-:Y:S01]  /*76e0*/  IMAD R69, R106, R69, RZ ;  /* 0x000000456a457224 */ /* 0x000fe200078e02ff */
[----:B------:R-:W-:Y:S01]  /*76f0*/  PRMT R156, R132, 0x8880, RZ ;  /* 0x00008880849c7816 */ /* 0x000fe200000000ff */
[----:B------:R-:W-:Y:S01]  /*7700*/  IMAD R67, R120, UR39, R67 ;  /* 0x0000002778437c24 */ /* 0x000fe2000f8e0243 */
[----:B------:R-:W-:Y:S01]  /*7710*/  SHF.R.S32.HI R130, RZ, 0x18, R129 ;  /* 0x00000018ff827819 */ /* 0x000fe20000011481 */
[----:B------:R-:W-:Y:S01]  /*7720*/  IMAD R70, R106, R70, RZ ;  /* 0x000000466a467224 */ /* 0x000fe200078e02ff */
[----:B------:R-:W-:Y:S01]  /*7730*/  SHF.L.U32 R155, R132, 0x10, RZ ;  /* 0x00000010849b7819 */ /* 0x000fe200000006ff */
[----:B------:R-:W-:Y:S01]  /*7740*/  IMAD R68, R13, UR39, R68 ;  /* 0x000000270d447c24 */ /* 0x000fe2000f8e0244 */
[----:B------:R-:W-:Y:S01]  /*7750*/  MOV R13, R162 ;  /* 0x000000a2000d7202 */ /* 0x000fe20000000f00 */
[----:B------:R-:W-:Y:S01]  /*7760*/  IMAD R71, R106, R71, RZ ;  /* 0x000000476a477224 */ /* 0x000fe200078e02ff */
[C---:B------:R-:W-:Y:S01]  /*7770*/  PRMT R147, R133.reuse, 0x8880, RZ ;  /* 0x0000888085937816 */ /* 0x040fe200000000ff */
[----:B------:R-:W-:Y:S01]  /*7780*/  IMAD R69, R0, UR39, R69 ;  /* 0x0000002700457c24 */ /* 0x000fe2000f8e0245 */
[----:B------:R-:W-:Y:S01]  /*7790*/  SHF.R.S32.HI R0, RZ, 0x18, R165 ;  /* 0x00000018ff007819 */ /* 0x000fe200000114a5 */
[----:B------:R-:W-:Y:S01]  /*77a0*/  IMAD R56, R106, R56, RZ ;  /* 0x000000386a387224 */ /* 0x000fe200078e02ff */
[----:B------:R-:W-:Y:S01]  /*77b0*/  SHF.L.U32 R143, R133, 0x10, RZ ;  /* 0x00000010858f7819 */ /* 0x000fe200000006ff */
[----:B------:R-:W-:Y:S01]  /*77c0*/  IMAD R70, R15, UR39, R70 ;  /* 0x000000270f467c24 */ /* 0x000fe2000f8e0246 */
[----:B------:R-:W-:Y:S01]  /*77d0*/  SHF.R.S32.HI R15, RZ, 0x18, R158 ;  /* 0x00000018ff0f7819 */ /* 0x000fe2000001149e */
[----:B------:R-:W-:Y:S01]  /*77e0*/  IMAD.MOV.U32 R3, RZ, RZ, R167 ;  /* 0x000000ffff037224 */ /* 0x000fe200078e00a7 */
        /* <DEDUP_REMOVED lines=23> */
[----:B------:R-:W-:Y:S01]  /*7960*/  IMAD.U32 R159, R128, 0x10000, RZ ;  /* 0x00010000809f7824 */ /* 0x000fe200078e00ff */
[----:B------:R-:W-:Y:S01]  /*7970*/  SHF.R.S32.HI R128, RZ, 0x18, R128 ;  /* 0x00000018ff807819 */ /* 0x000fe20000011480 */
[----:B------:R-:W-:Y:S01]  /*7980*/  IMAD R60, R13, UR39, R60 ;  /* 0x000000270d3c7c24 */ /* 0x000fe2000f8e023c */
[----:B------:R-:W-:Y:S01]  /*7990*/  SHF.R.S32.HI R13, RZ, 0x18, R157 ;  /* 0x00000018ff0d7819 */ /* 0x000fe2000001149d */
[----:B------:R-:W-:Y:S01]  /*79a0*/  IMAD R63, R106, R63, RZ ;  /* 0x0000003f6a3f7224 */ /* 0x000fe200078e02ff */
[----:B------:R-:W-:Y:S01]  /*79b0*/  SHF.R.S32.HI R138, RZ, 0x18, R137 ;  /* 0x00000018ff8a7819 */ /* 0x000fe20000011489 */
[----:B------:R-:W-:Y:S01]  /*79c0*/  IMAD R61, R0, UR39, R61 ;  /* 0x00000027003d7c24 */ /* 0x000fe2000f8e023d */
[----:B------:R-:W-:Y:S01]  /*79d0*/  SHF.R.S32.HI R0, RZ, 0x18, R159 ;  /* 0x00000018ff007819 */ /* 0x000fe2000001149f */
[----:B------:R-:W-:Y:S01]  /*79e0*/  IMAD R48, R106, R48, RZ ;  /* 0x000000306a307224 */ /* 0x000fe200078e02ff */
[C---:B------:R-:W-:Y:S01]  /*79f0*/  SHF.L.U32 R133, R140.reuse, 0x10, RZ ;  /* 0x000000108c857819 */ /* 0x040fe200000006ff */
[----:B------:R-:W-:Y:S01]  /*7a00*/  IMAD R62, R15, UR39, R62 ;  /* 0x000000270f3e7c24 */ /* 0x000fe2000f8e023e */
[----:B------:R-:W-:Y:S01]  /*7a10*/  SHF.L.U32 R131, R140, 0x8, RZ ;  /* 0x000000088c837819 */ /* 0x000fe200000006ff */
[----:B------:R-:W-:Y:S01]  /*7a20*/  IMAD R49, R106, R49, RZ ;  /* 0x000000316a317224 */ /* 0x000fe200078e02ff */
[C---:B------:R-:W-:Y:S01]  /*7a30*/  PRMT R123, R141.reuse, 0x8880, RZ ;  /* 0x000088808d7b7816 */ /* 0x040fe200000000ff */
[----:B------:R-:W-:Y:S01]  /*7a40*/  IMAD R63, R126, UR39, R63 ;  /* 0x000000277e3f7c24 */ /* 0x000fe2000f8e023f */
[----:B------:R-:W-:Y:S01]  /*7a50*/  SHF.R.S32.HI R140, RZ, 0x18, R140 ;  /* 0x00000018ff8c7819 */ /* 0x000fe2000001148c */
[C---:B------:R-:W-:Y:S01]  /*7a60*/  IMAD R50, R106.reuse, R50, RZ ;  /* 0x000000326a327224 */ /* 0x040fe200078e02ff */
[----:B------:R-:W-:Y:S01]  /*7a70*/  SHF.L.U32 R121, R141, 0x10, RZ ;  /* 0x000000108d797819 */ /* 0x000fe200000006ff */
[----:B------:R-:W-:Y:S01]  /*7a80*/  IMAD R48, R3, UR39, R48 ;  /* 0x0000002703307c24 */ /* 0x000fe2000f8e0230 */
[----:B------:R-:W-:Y:S01]  /*7a90*/  MOV R3, R153 ;  /* 0x0000009900037202 */ /* 0x000fe20000000f00 */
[----:B------:R-:W-:Y:S01]  /*7aa0*/  IMAD R51, R106, R51, RZ ;  /* 0x000000336a337224 */ /* 0x000fe200078e02ff */
[----:B------:R-:W-:Y:S01]  /*7ab0*/  I2IP.S8.S32.SAT R216, R99, R98, RZ ;  /* 0x0000006263d87239 */ /* 0x000fe200000014ff */
[----:B------:R-:W-:Y:S01]  /*7ac0*/  IMAD R49, R0, UR39, R49 ;  /* 0x0000002700317c24 */ /* 0x000fe2000f8e0231 */
[----:B------:R-:W-:Y:S01]  /*7ad0*/  SHF.R.S32.HI R0, RZ, 0x18, R152 ;  /* 0x00000018ff007819 */ /* 0x000fe20000011498 */
[C---:B------:R-:W-:Y:S01]  /*7ae0*/  IMAD R52, R106.reuse, R52, RZ ;  /* 0x000000346a347224 */ /* 0x040fe200078e02ff */
[----:B------:R-:W-:Y:S01]  /*7af0*/  I2IP.S8.S32.SAT R217, R103, R102, RZ ;  /* 0x0000006667d97239 */ /* 0x000fe200000014ff */
[----:B------:R-:W-:Y:S01]  /*7b00*/  IMAD R50, R13, UR39, R50 ;  /* 0x000000270d327c24 */ /* 0x000fe2000f8e0232 */
[----:B------:R-:W-:Y:S01]  /*7b10*/  SHF.R.S32.HI R13, RZ, 0x18, R151 ;  /* 0x00000018ff0d7819 */ /* 0x000fe20000011497 */
[----:B------:R-:W-:Y:S01]  /*7b20*/  IMAD R53, R106, R53, RZ ;  /* 0x000000356a357224 */ /* 0x000fe200078e02ff */
[----:B------:R-:W-:Y:S01]  /*7b30*/  I2IP.S8.S32.SAT R218, R91, R90, RZ ;  /* 0x0000005a5bda7239 */ /* 0x000fe200000014ff */
[----:B------:R-:W-:Y:S01]  /*7b40*/  IMAD R51, R128, UR39, R51 ;  /* 0x0000002780337c24 */ /* 0x000fe2000f8e0233 */
[----:B------:R-:W-:Y:S01]  /*7b50*/  I2IP.S8.S32.SAT R219, R95, R94, RZ ;  /* 0x0000005e5fdb7239 */ /* 0x000fe200000014ff */
[C---:B------:R-:W-:Y:S01]  /*7b60*/  IMAD R54, R106.reuse, R54, RZ ;  /* 0x000000366a367224 */ /* 0x040fe200078e02ff */
[----:B------:R-:W-:Y:S01]  /*7b70*/  I2IP.S8.S32.SAT R220, R83, R82, RZ ;  /* 0x0000005253dc7239 */ /* 0x000fe200000014ff */
[----:B------:R-:W-:Y:S01]  /*7b80*/  IMAD R52, R3, UR39, R52 ;  /* 0x0000002703347c24 */ /* 0x000fe2000f8e0234 */
[----:B------:R-:W-:Y:S01]  /*7b90*/  MOV R3, R156 ;  /* 0x0000009c00037202 */ /* 0x000fe20000000f00 */
[----:B------:R-:W-:Y:S01]  /*7ba0*/  IMAD R55, R106, R55, RZ ;  /* 0x000000376a377224 */ /* 0x000fe200078e02ff */
[----:B------:R-:W-:Y:S01]  /*7bb0*/  I2IP.S8.S32.SAT R221, R87, R86, RZ ;  /* 0x0000005657dd7239 */ /* 0x000fe200000014ff */
[----:B------:R-:W-:Y:S01]  /*7bc0*/  IMAD.SHL.U32 R154, R132, 0x100, RZ ;  /* 0x00000100849a7824 */ /* 0x000fe200078e00ff */
[----:B------:R-:W-:Y:S01]  /*7bd0*/  SHF.R.S32.HI R132, RZ, 0x18, R132 ;  /* 0x00000018ff847819 */ /* 0x000fe20000011484 */
[----:B------:R-:W-:Y:S01]  /*7be0*/  IMAD R53, R0, UR39, R53 ;  /* 0x0000002700357c24 */ /* 0x000fe2000f8e0235 */
[----:B------:R-:W-:Y:S01]  /*7bf0*/  SHF.R.S32.HI R0, RZ, 0x18, R155 ;  /* 0x00000018ff007819 */ /* 0x000fe2000001149b */
[C---:B------:R-:W-:Y:S01]  /*7c00*/  IMAD R40, R106.reuse, R40, RZ ;  /* 0x000000286a287224 */ /* 0x040fe200078e02ff */
[----:B------:R-:W-:Y:S01]  /*7c10*/  SHF.L.U32 R119, R141, 0x8, RZ ;  /* 0x000000088d777819 */ /* 0x000fe200000006ff */
[----:B------:R-:W-:Y:S01]  /*7c20*/  IMAD R54, R13, UR39, R54 ;  /* 0x000000270d367c24 */ /* 0x000fe2000f8e0236 */
[----:B------:R-:W-:Y:S01]  /*7c30*/  SHF.R.S32.HI R13, RZ, 0x18, R154 ;  /* 0x00000018ff0d7819 */ /* 0x000fe2000001149a */
[----:B------:R-:W-:Y:S01]  /*7c40*/  IMAD R41, R106, R41, RZ ;  /* 0x000000296a297224 */ /* 0x000fe200078e02ff */
[----:B------:R-:W-:Y:S01]  /*7c50*/  I2IP.S8.S32.SAT R216, R97, R96, R216 ;  /* 0x0000006061d87239 */ /* 0x000fe200000014d8 */
[----:B------:R-:W-:Y:S01]  /*7c60*/  IMAD R55, R130, UR39, R55 ;  /* 0x0000002782377c24 */ /* 0x000fe2000f8e0237 */
[----:B------:R-:W-:Y:S01]  /*7c70*/  I2IP.S8.S32.SAT R217, R101, R100, R217 ;  /* 0x0000006465d97239 */ /* 0x000fe200000014d9 */
[C---:B------:R-:W-:Y:S01]  /*7c80*/  IMAD R42, R106.reuse, R42, RZ ;  /* 0x0000002a6a2a7224 */ /* 0x040fe200078e02ff */
[----:B------:R-:W-:Y:S01]  /*7c90*/  I2IP.S8.S32.SAT R218, R89, R88, R218 ;  /* 0x0000005859da7239 */ /* 0x000fe200000014da */
[----:B------:R-:W-:Y:S01]  /*7ca0*/  IMAD R40, R3, UR39, R40 ;  /* 0x0000002703287c24 */ /* 0x000fe2000f8e0228 */
[----:B------:R-:W-:Y:S01]  /*7cb0*/  MOV R3, R147 ;  /* 0x0000009300037202 */ /* 0x000fe20000000f00 */
[----:B------:R-:W-:Y:S01]  /*7cc0*/  IMAD R43, R106, R43, RZ ;  /* 0x0000002b6a2b7224 */ /* 0x000fe200078e02ff */
[----:B------:R-:W-:Y:S01]  /*7cd0*/  I2IP.S8.S32.SAT R219, R93, R92, R219 ;  /* 0x0000005c5ddb7239 */ /* 0x000fe200000014db */
[----:B------:R-:W-:Y:S01]  /*7ce0*/  IMAD R41, R0, UR39, R41 ;  /* 0x0000002700297c24 */ /* 0x000fe2000f8e0229 */
[----:B------:R-:W-:Y:S01]  /*7cf0*/  SHF.R.S32.HI R0, RZ, 0x18, R143 ;  /* 0x00000018ff007819 */ /* 0x000fe2000001148f */
[C---:B------:R-:W-:Y:S01]  /*7d00*/  IMAD R44, R106.reuse, R44, RZ ;  /* 0x0000002c6a2c7224 */ /* 0x040fe200078e02ff */
[----:B------:R-:W-:Y:S01]  /*7d10*/  I2IP.S8.S32.SAT R220, R81, R80, R220 ;  /* 0x0000005051dc7239 */ /* 0x000fe200000014dc */
[----:B------:R-:W-:Y:S01]  /*7d20*/  IMAD R42, R13, UR39, R42 ;  /* 0x000000270d2a7c24 */ /* 0x000fe2000f8e022a */
[----:B------:R-:W-:Y:S01]  /*7d30*/  SHF.R.S32.HI R13, RZ, 0x18, R139 ;  /* 0x00000018ff0d7819 */ /* 0x000fe2000001148b */
[----:B------:R-:W-:Y:S01]  /*7d40*/  IMAD R45, R106, R45, RZ ;  /* 0x0000002d6a2d7224 */ /* 0x000fe200078e02ff */
[----:B------:R-:W-:Y:S01]  /*7d50*/  I2IP.S8.S32.SAT R221, R85, R84, R221 ;  /* 0x0000005455dd7239 */ /* 0x000fe200000014dd */
[----:B------:R-:W-:Y:S01]  /*7d60*/  IMAD R43, R132, UR39, R43 ;  /* 0x00000027842b7c24 */ /* 0x000fe2000f8e022b */
[----:B------:R-:W-:Y:S01]  /*7d70*/  PRMT R117, R144, 0x8880, RZ ;  /* 0x0000888090757816 */ /* 0x000fe200000000ff */
[----:B------:R-:W-:Y:S01]  /*7d80*/  IMAD R46, R106, R46, RZ ;  /* 0x0000002e6a2e7224 */ /* 0x000fe200078e02ff */
[----:B------:R-:W-:Y:S01]  /*7d90*/  SHF.R.S32.HI R142, RZ, 0x18, R141 ;  /* 0x00000018ff8e7819 */ /* 0x000fe2000001148d */
        /* <DEDUP_REMOVED lines=9> */
[----:B------:R-:W-:Y:S01]  /*7e30*/  SHF.R.S32.HI R13, RZ, 0x18, R148 ;  /* 0x00000018ff0d7819 */ /* 0x000fe20000011494 */
[----:B------:R-:W-:Y:S01]  /*7e40*/  IMAD.MOV.U32 R3, RZ, RZ, R150 ;  /* 0x000000ffff037224 */ /* 0x000fe200078e0096 */
[----:B------:R-:W-:Y:S01]  /*7e50*/  SHF.L.U32 R21, R145, 0x8, RZ ;  /* 0x0000000891157819 */ /* 0x000fe200000006ff */
[----:B------:R-:W-:Y:S01]  /*7e60*/  IMAD R33, R106, R33, RZ ;  /* 0x000000216a217224 */ /* 0x000fe200078e02ff */
[----:B------:R-:W-:Y:S01]  /*7e70*/  SHF.R.S32.HI R146, RZ, 0x18, R145 ;  /* 0x00000018ff927819 */ /* 0x000fe20000011491 */
[----:B------:R-:W-:Y:S01]  /*7e80*/  IMAD R47, R134, UR39, R47 ;  /* 0x00000027862f7c24 */ /* 0x000fe2000f8e022f */
[----:B------:R-:W-:Y:S01]  /*7e90*/  SHF.R.S32.HI R15, RZ, 0x18, R21 ;  /* 0x00000018ff0f7819 */ /* 0x000fe20000011415 */
[C---:B------:R-:W-:Y:S01]  /*7ea0*/  IMAD R34, R106.reuse, R34, RZ ;  /* 0x000000226a227224 */ /* 0x040fe200078e02ff */
[----:B------:R-:W-:Y:S01]  /*7eb0*/  I2IP.S8.S32.SAT R42, R43, R42, RZ ;  /* 0x0000002a2b2a7239 */ /* 0x000fe200000014ff */
[----:B------:R-:W-:Y:S01]  /*7ec0*/  IMAD R32, R3, UR39, R32 ;  /* 0x0000002703207c24 */ /* 0x000fe2000f8e0220 */
[----:B------:R-:W-:Y:S01]  /*7ed0*/  MOV R3, R129 ;  /* 0x0000008100037202 */ /* 0x000fe20000000f00 */
[----:B------:R-:W-:Y:S01]  /*7ee0*/  IMAD R35, R106, R35, RZ ;  /* 0x000000236a237224 */ /* 0x000fe200078e02ff */
[----:B------:R-:W-:Y:S01]  /*7ef0*/  I2IP.S8.S32.SAT R40, R41, R40, R42 ;  /* 0x0000002829287239 */ /* 0x000fe2000000142a */
[----:B------:R-:W-:Y:S01]  /*7f00*/  IMAD.SHL.U32 R125, R137, 0x100, RZ ;  /* 0x00000100897d7824 */ /* 0x000fe200078e00ff */
        /* <DEDUP_REMOVED lines=10> */
[----:B------:R-:W-:Y:S01]  /*7fb0*/  LDTM.16dp32bit_t0_t15.x8 R4, tmem[UR4+0xa0] ;  /* 0x0000a004000479ee */ /* 0x000fe20008980000 */
[----:B------:R-:W1:Y:S01]  /*7fc0*/  LDTM.16dp32bit_t16_t31.x8 R4, tmem[UR4+0xa8] ;  /* 0x0000a804000479ee */ /* 0x000e6200089a0000 */
[----:B------:R-:W-:Y:S01]  /*7fd0*/  IMAD R36, R3, UR39, R36 ;  /* 0x0000002703247c24 */ /* 0x000fe2000f8e0224 */
[----:B------:R-:W-:Y:S01]  /*7fe0*/  MOV R3, R135 ;  /* 0x0000008700037202 */ /* 0x000fe20000000f00 */
[----:B------:R-:W-:Y:S01]  /*7ff0*/  IMAD R38, R106, R38, RZ ;  /* 0x000000266a267224 */ /* 0x000fe200078e02ff */
[----:B------:R-:W-:Y:S01]  /*8000*/  UPRMT UR5, UR37, 0x654, UR5 ;  /* 0x0000065425057896 */ /* 0x000fe20008000005 */
[----:B------:R-:W-:Y:S01]  /*8010*/  IMAD R37, R0, UR39, R37 ;  /* 0x0000002700257c24 */ /* 0x000fe2000f8e0225 */
[----:B------:R-:W-:Y:S01]  /*8020*/  SHF.R.S32.HI R0, RZ, 0x18, R133 ;  /* 0x00000018ff007819 */ /* 0x000fe20000011485 */
[C---:B------:R-:W-:Y:S01]  /*8030*/  IMAD R39, R106.reuse, R39, RZ ;  /* 0x000000276a277224 */ /* 0x040fe200078e02ff */
[----:B------:R-:W-:Y:S01]  /*8040*/  NOP ;  /* 0x0000000000007918 */ /* 0x000fe20000000000 */
[C---:B------:R-:W-:Y:S01]  /*8050*/  IMAD R24, R106.reuse, R24, RZ ;  /* 0x000000186a187224 */ /* 0x040fe200078e02ff */
[----:B------:R-:W-:Y:S01]  /*8060*/  I2IP.S8.S32.SAT R152, R49, R48, R152 ;  /* 0x0000003031987239 */ /* 0x000fe20000001498 */
[----:B------:R-:W-:Y:S01]  /*8070*/  IMAD R38, R13, UR39, R38 ;  /* 0x000000270d267c24 */ /* 0x000fe2000f8e0226 */
[----:B------:R-:W-:Y:S01]  /*8080*/  SHF.R.S32.HI R13, RZ, 0x18, R131 ;  /* 0x00000018ff0d7819 */ /* 0x000fe20000011483 */
[----:B------:R-:W-:Y:S01]  /*8090*/  IMAD R25, R106, R25, RZ ;  /* 0x000000196a197224 */ /* 0x000fe200078e02ff */
[----:B-1----:R-:W-:Y:S01]  /*80a0*/  SYNCS.ARRIVE.TRANS64.RED.A1T0 RZ, [UR5], RZ ;  /* 0x000000ffffff79a7 */ /* 0x002fe20008100405 */
[----:B------:R1:W-:Y:S01]  /*80b0*/  STS.64 [R206+UR44+0x2e00], R216 ;  /* 0x002e00d8ce007988 */ /* 0x0003e20008000a2c */
[----:B------:R-:W-:Y:S01]  /*80c0*/  IMAD R39, R138, UR39, R39 ;  /* 0x000000278a277c24 */ /* 0x000fe2000f8e0227 */
[----:B------:R-:W-:Y:S01]  /*80d0*/  I2IP.S8.S32.SAT R153, R53, R52, R153 ;  /* 0x0000003435997239 */ /* 0x000fe20000001499 */
[----:B------:R-:W-:Y:S01]  /*80e0*/  IMAD R24, R3, UR39, R24 ;  /* 0x0000002703187c24 */ /* 0x000fe2000f8e0218 */
[----:B------:R-:W-:Y:S01]  /*80f0*/  MOV R3, R123 ;  /* 0x0000007b00037202 */ /* 0x000fe20000000f00 */
[----:B------:R-:W-:Y:S01]  /*8100*/  IMAD R26, R106, R26, RZ ;  /* 0x0000001a6a1a7224 */ /* 0x000fe200078e02ff */
[----:B------:R2:W-:Y:S01]  /*8110*/  STS.64 [R206+UR44+0x3200], R218 ;  /* 0x003200dace007988 */ /* 0x0005e20008000a2c */
[----:B------:R-:W-:Y:S01]  /*8120*/  IMAD R25, R0, UR39, R25 ;  /* 0x0000002700197c24 */ /* 0x000fe2000f8e0219 */
[----:B------:R-:W-:Y:S01]  /*8130*/  SHF.R.S32.HI R0, RZ, 0x18, R121 ;  /* 0x00000018ff007819 */ /* 0x000fe20000011479 */
[C---:B------:R-:W-:Y:S01]  /*8140*/  IMAD R27, R106.reuse, R27, RZ ;  /* 0x0000001b6a1b7224 */ /* 0x040fe200078e02ff */
[----:B------:R-:W-:Y:S01]  /*8150*/  I2IP.S8.S32.SAT R41, R45, R44, R41 ;  /* 0x0000002c2d297239 */ /* 0x000fe20000001429 */
[C---:B------:R-:W-:Y:S01]  /*8160*/  IMAD R28, R106.reuse, R28, RZ ;  /* 0x0000001c6a1c7224 */ /* 0x040fe200078e02ff */
[----:B------:R4:W-:Y:S01]  /*8170*/  STS.64 [R206+UR44+0x3600], R220 ;  /* 0x003600dcce007988 */ /* 0x0009e20008000a2c */
[----:B------:R-:W-:Y:S01]  /*8180*/  I2IP.S8.S32.SAT R34, R35, R34, RZ ;  /* 0x0000002223227239 */ /* 0x000fe200000014ff */
[----:B------:R-:W-:Y:S01]  /*8190*/  IMAD R26, R13, UR39, R26 ;  /* 0x000000270d1a7c24 */ /* 0x000fe2000f8e021a */
[----:B------:R-:W-:Y:S01]  /*81a0*/  SHF.R.S32.HI R13, RZ, 0x18, R119 ;  /* 0x00000018ff0d7819 */ /* 0x000fe20000011477 */
[----:B------:R-:W-:Y:S01]  /*81b0*/  IMAD R29, R106, R29, RZ ;  /* 0x0000001d6a1d7224 */ /* 0x000fe200078e02ff */
[----:B------:R-:W-:Y:S01]  /*81c0*/  I2IP.S8.S32.SAT R32, R33, R32, R34 ;  /* 0x0000002021207239 */ /* 0x000fe20000001422 */
[----:B------:R3:W-:Y:S01]  /*81d0*/  STS.64 [R206+UR44+0x4600], R152 ;  /* 0x00460098ce007988 */ /* 0x0007e20008000a2c */
[----:B------:R-:W-:Y:S01]  /*81e0*/  I2IP.S8.S32.SAT R33, R39, R38, RZ ;  /* 0x0000002627217239 */ /* 0x000fe200000014ff */
[----:B------:R-:W-:Y:S01]  /*81f0*/  IMAD R27, R140, UR39, R27 ;  /* 0x000000278c1b7c24 */ /* 0x000fe2000f8e021b */
[----:B------:R-:W-:Y:S01]  /*8200*/  UIADD3 UR62, UPT, UPT, UR38, 0x1, URZ ;  /* 0x00000001263e7890 */ /* 0x000fe2000fffe0ff */
[----:B------:R-:W-:Y:S01]  /*8210*/  IMAD R28, R3, UR39, R28 ;  /* 0x00000027031c7c24 */ /* 0x000fe2000f8e021c */
[----:B------:R-:W-:Y:S01]  /*8220*/  MOV R3, R117 ;  /* 0x0000007500037202 */ /* 0x000fe20000000f00 */
[----:B------:R3:W-:Y:S01]  /*8230*/  STS.64 [R206+UR44+0x4a00], R40 ;  /* 0x004a0028ce007988 */ /* 0x0007e20008000a2c */
[----:B------:R-:W-:Y:S01]  /*8240*/  I2IP.S8.S32.SAT R26, R27, R26, RZ ;  /* 0x0000001a1b1a7239 */ /* 0x000fe200000014ff */
[----:B------:R-:W-:Y:S01]  /*8250*/  IMAD R30, R106, R30, RZ ;  /* 0x0000001e6a1e7224 */ /* 0x000fe200078e02ff */
[----:B-1----:R-:W-:Y:S01]  /*8260*/  I2IP.S8.S32.SAT R216, R75, R74, RZ ;  /* 0x0000004a4bd87239 */ /* 0x002fe200000014ff */
[----:B------:R-:W-:Y:S01]  /*8270*/  IMAD R29, R0, UR39, R29 ;  /* 0x00000027001d7c24 */ /* 0x000fe2000f8e021d */
[----:B------:R-:W-:Y:S01]  /*8280*/  SHF.R.S32.HI R0, RZ, 0x18, R115 ;  /* 0x00000018ff007819 */ /* 0x000fe20000011473 */
[C---:B------:R-:W-:Y:S01]  /*8290*/  IMAD R31, R106.reuse, R31, RZ ;  /* 0x0000001f6a1f7224 */ /* 0x040fe200078e02ff */
[----:B------:R-:W-:Y:S01]  /*82a0*/  I2IP.S8.S32.SAT R217, R79, R78, RZ ;  /* 0x0000004e4fd97239 */ /* 0x000fe200000014ff */
[----:B------:R-:W-:Y:S01]  /*82b0*/  IMAD R4, R106, R4, RZ ;  /* 0x000000046a047224 */ /* 0x000fe200078e02ff */
[----:B--2---:R-:W-:Y:S01]  /*82c0*/  I2IP.S8.S32.SAT R218, R67, R66, RZ ;  /* 0x0000004243da7239 */ /* 0x004fe200000014ff */
[----:B------:R-:W-:Y:S01]  /*82d0*/  IMAD R30, R13, UR39, R30 ;  /* 0x000000270d1e7c24 */ /* 0x000fe2000f8e021e */
[----:B------:R-:W-:Y:S01]  /*82e0*/  MOV R13, R111 ;  /* 0x0000006f000d7202 */ /* 0x000fe20000000f00 */
[----:B------:R-:W-:Y:S01]  /*82f0*/  IMAD.SHL.U32 R113, R144, 0x100, RZ ;  /* 0x0000010090717824 */ /* 0x000fe200078e00ff */
[----:B------:R-:W-:Y:S01]  /*8300*/  SHF.R.S32.HI R144, RZ, 0x18, R144 ;  /* 0x00000018ff907819 */ /* 0x000fe20000011490 */
[----:B------:R-:W-:Y:S01]  /*8310*/  IMAD R31, R142, UR39, R31 ;  /* 0x000000278e1f7c24 */ /* 0x000fe2000f8e021f */
[----:B------:R-:W-:Y:S01]  /*8320*/  I2IP.S8.S32.SAT R219, R71, R70, RZ ;  /* 0x0000004647db7239 */ /* 0x000fe200000014ff */
[----:B------:R-:W-:Y:S01]  /*8330*/  IMAD R4, R3, UR39, R4 ;  /* 0x0000002703047c24 */ /* 0x000fe2000f8e0204 */
[----:B------:R-:W-:Y:S01]  /*8340*/  SHF.R.S32.HI R3, RZ, 0x18, R113 ;  /* 0x00000018ff037819 */ /* 0x000fe20000011471 */
[C---:B------:R-:W-:Y:S01]  /*8350*/  IMAD R5, R106.reuse, R5, RZ ;  /* 0x000000056a057224 */ /* 0x040fe200078e02ff */
[----:B----4-:R-:W-:Y:S01]  /*8360*/  I2IP.S8.S32.SAT R220, R59, R58, RZ ;  /* 0x0000003a3bdc7239 */ /* 0x010fe200000014ff */
[----:B------:R-:W-:Y:S01]  /*8370*/  IMAD R6, R106, R6, RZ ;  /* 0x000000066a067224 */ /* 0x000fe200078e02ff */
[----:B------:R-:W-:Y:S01]  /*8380*/  I2IP.S8.S32.SAT R221, R63, R62, RZ ;  /* 0x0000003e3fdd7239 */ /* 0x000fe200000014ff */
[----:B------:R-:W-:Y:S01]  /*8390*/  IMAD R5, R0, UR39, R5 ;  /* 0x0000002700057c24 */ /* 0x000fe2000f8e0205 */
[----:B------:R-:W-:Y:S01]  /*83a0*/  SHF.R.S32.HI R0, RZ, 0x18, R109 ;  /* 0x00000018ff007819 */ /* 0x000fe2000001146d */
[C---:B------:R-:W-:Y:S01]  /*83b0*/  IMAD R7, R106.reuse, R7, RZ ;  /* 0x000000076a077224 */ /* 0x040fe200078e02ff */
[----:B------:R-:W-:Y:S01]  /*83c0*/  I2IP.S8.S32.SAT R30, R31, R30, RZ ;  /* 0x0000001e1f1e7239 */ /* 0x000fe200000014ff */
[C---:B------:R-:W-:Y:S01]  /*83d0*/  IMAD R8, R106.reuse, R8, RZ ;  /* 0x000000086a087224 */ /* 0x040fe200078e02ff */
[----:B------:R-:W-:Y:S01]  /*83e0*/  I2IP.S8.S32.SAT R24, R25, R24, R26 ;  /* 0x0000001819187239 */ /* 0x000fe2000000141a */
[----:B------:R-:W-:Y:S01]  /*83f0*/  IMAD R6, R3, UR39, R6 ;  /* 0x0000002703067c24 */ /* 0x000fe2000f8e0206 */
[----:B------:R-:W-:Y:S01]  /*8400*/  I2IP.S8.S32.SAT R216, R73, R72, R216 ;  /* 0x0000004849d87239 */ /* 0x000fe200000014d8 */
[----:B------:R-:W-:Y:S01]  /*8410*/  IMAD R9, R106, R9, RZ ;  /* 0x000000096a097224 */ /* 0x000fe200078e02ff */
[----:B------:R-:W-:Y:S01]  /*8420*/  I2IP.S8.S32.SAT R217, R77, R76, R217 ;  /* 0x0000004c4dd97239 */ /* 0x000fe200000014d9 */
[----:B------:R-:W-:Y:S01]  /*8430*/  IMAD R7, R144, UR39, R7 ;  /* 0x0000002790077c24 */ /* 0x000fe2000f8e0207 */
[----:B------:R-:W-:Y:S01]  /*8440*/  I2IP.S8.S32.SAT R218, R65, R64, R218 ;  /* 0x0000004041da7239 */ /* 0x000fe200000014da */
[----:B------:R-:W-:Y:S01]  /*8450*/  IMAD R8, R13, UR39, R8 ;  /* 0x000000270d087c24 */ /* 0x000fe2000f8e0208 */
[----:B------:R-:W-:Y:S01]  /*8460*/  I2IP.S8.S32.SAT R219, R69, R68, R219 ;  /* 0x0000004445db7239 */ /* 0x000fe200000014db */
[----:B------:R3:W-:Y:S01]  /*8470*/  STS.64 [R206+UR44+0x3a00], R216 ;  /* 0x003a00d8ce007988 */ /* 0x0007e20008000a2c */
[----:B------:R-:W-:Y:S01]  /*8480*/  IMAD R10, R106, R10, RZ ;  /* 0x0000000a6a0a7224 */ /* 0x000fe200078e02ff */
[----:B------:R-:W-:Y:S01]  /*8490*/  I2IP.S8.S32.SAT R6, R7, R6, RZ ;  /* 0x0000000607067239 */ /* 0x000fe200000014ff */
[----:B------:R-:W-:Y:S01]  /*84a0*/  IMAD R9, R0, UR39, R9 ;  /* 0x0000002700097c24 */ /* 0x000fe2000f8e0209 */
[----:B------:R-:W-:Y:S01]  /*84b0*/  I2IP.S8.S32.SAT R220, R57, R56, R220 ;  /* 0x0000003839dc7239 */ /* 0x000fe200000014dc */
[----:B------:R-:W-:Y:S01]  /*84c0*/  IMAD R11, R106, R11, RZ ;  /* 0x0000000b6a0b7224 */ /* 0x000fe200078e02ff */
[----:B------:R3:W-:Y:S01]  /*84d0*/  STS.64 [R206+UR44+0x3e00], R218 ;  /* 0x003e00dace007988 */ /* 0x0007e20008000a2c */
[----:B------:R-:W-:Y:S01]  /*84e0*/  IMAD R10, R15, UR39, R10 ;  /* 0x000000270f0a7c24 */ /* 0x000fe2000f8e020a */
[----:B------:R-:W-:Y:S01]  /*84f0*/  I2IP.S8.S32.SAT R4, R5, R4, R6 ;  /* 0x0000000405047239 */ /* 0x000fe20000001406 */
[----:B------:R-:W-:Y:S01]  /*8500*/  IMAD R11, R146, UR39, R11 ;  /* 0x00000027920b7c24 */ /* 0x000fe2000f8e020b */
[----:B------:R-:W-:Y:S01]  /*8510*/  I2IP.S8.S32.SAT R221, R61, R60, R221 ;  /* 0x0000003c3ddd7239 */ /* 0x000fe200000014dd */
[----:B------:R-:W-:Y:S01]  /*8520*/  BSSY.RECONVERGENT B0, `(.L_x_107) ;  /* 0x000004e000007945 */ /* 0x000fe20003800200 */
[----:B------:R-:W-:Y:S02]  /*8530*/  I2IP.S8.S32.SAT R33, R37, R36, R33 ;  /* 0x0000002425217239 */ /* 0x000fe40000001421 */
[----:B------:R-:W-:Y:S01]  /*8540*/  I2IP.S8.S32.SAT R10, R11, R10, RZ ;  /* 0x0000000a0b0a7239 */ /* 0x000fe200000014ff */
[----:B------:R3:W-:Y:S01]  /*8550*/  STS.64 [R206+UR44+0x4200], R220 ;  /* 0x004200dcce007988 */ /* 0x0007e20008000a2c */
[----:B------:R-:W-:Y:S02]  /*8560*/  I2IP.S8.S32.SAT R25, R29, R28, R30 ;  /* 0x0000001c1d197239 */ /* 0x000fe4000000141e */
[----:B------:R-:W-:Y:S03]  /*8570*/  I2IP.S8.S32.SAT R5, R9, R8, R10 ;  /* 0x0000000809057239 */ /* 0x000fe6000000140a */
[----:B------:R3:W-:Y:S06]  /*8580*/  STS.64 [R206+UR44+0x4e00], R32 ;  /* 0x004e0020ce007988 */ /* 0x0007ec0008000a2c */
[----:B------:R3:W-:Y:S06]  /*8590*/  STS.64 [R206+UR44+0x5200], R24 ;  /* 0x00520018ce007988 */ /* 0x0007ec0008000a2c */
[----:B------:R3:W-:Y:S01]  /*85a0*/  STS.64 [R206+UR44+0x5600], R4 ;  /* 0x00560004ce007988 */ /* 0x0007e20008000a2c */
[----:B------:R-:W-:Y:S01]  /*85b0*/  @!PT LDS RZ, [RZ] ;  /* 0x00000000fffff984 */ /* 0x000fe20000000800 */
[----:B------:R-:W-:Y:S01]  /*85c0*/  @!PT LDS RZ, [RZ] ;  /* 0x00000000fffff984 */ /* 0x000fe20000000800 */
[----:B------:R-:W-:Y:S01]  /*85d0*/  @!PT LDS RZ, [RZ] ;  /* 0x00000000fffff984 */ /* 0x000fe20000000800 */
[----:B------:R-:W-:Y:S01]  /*85e0*/  @!PT LDS RZ, [RZ] ;  /* 0x00000000fffff984 */ /* 0x000fe20000000800 */
[----:B------:R1:W-:Y:S06]  /*85f0*/  MEMBAR.ALL.CTA ;  /* 0x0000000000007992 */ /* 0x0003ec0000008000 */
[----:B-1----:R-:W1:Y:S02]  /*8600*/  FENCE.VIEW.ASYNC.S ;  /* 0x00000000000073c6 */ /* 0x002e640000000000 */
[----:B-1----:R-:W-:Y:S06]  /*8610*/  BAR.SYNC.DEFER_BLOCKING 0x1, 0x80 ;  /* 0x0042000000007b1d */ /* 0x002fec0000010000 */
[----:B------:R-:W-:Y:S05]  /*8620*/  @P0 BRA `(.L_x_108) ;  /* 0x0000000000f40947 */ /* 0x000fea0003800000 */
[----:B------:R-:W-:Y:S01]  /*8630*/  R2UR UR22, R201 ;  /* 0x00000000c91672ca */ /* 0x000fe200000e0000 */
[----:B------:R-:W-:Y:S01]  /*8640*/  UIADD3 UR64, UP0, UPT, UR60, 0x680, URZ ;  /* 0x000006803c407890 */ /* 0x000fe2000ff1e0ff */
[----:B------:R-:W-:Y:S01]  /*8650*/  R2UR UR21, R199 ;  /* 0x00000000c71572ca */ /* 0x000fe200000e0000 */
[----:B------:R-:W-:Y:S02]  /*8660*/  UIADD3 UR20, UPT, UPT, UR44, 0x2e00, URZ ;  /* 0x00002e002c147890 */ /* 0x000fe4000fffe0ff */
[----:B------:R-:W-:Y:S01]  /*8670*/  UIADD3.X UR65, UPT, UPT, URZ, UR61, URZ, UP0, !UPT ;  /* 0x0000003dff417290 */ /* 0x000fe200087fe4ff */
[----:B------:R-:W-:Y:S01]  /*8680*/  UMOV UR23, UR36 ;  /* 0x0000002400177c82 */ /* 0x000fe20008000000 */
[----:B------:R-:W-:Y:S01]  /*8690*/  UIADD3 UR16, UPT, UPT, UR44, 0x3200, URZ ;  /* 0x000032002c107890 */ /* 0x000fe2000fffe0ff */
[----:B------:R-:W-:Y:S01]  /*86a0*/  UMOV UR19, UR36 ;  /* 0x0000002400137c82 */ /* 0x000fe20008000000 */
[----:B------:R-:W-:Y:S04]  /*86b0*/  UIADD3 UR12, UPT, UPT, UR44, 0x3600, URZ ;  /* 0x000036002c0c7890 */ /* 0x000fe8000fffe0ff */
[----:B------:R-:W-:Y:S02]  /*86c0*/  USHF.L.U32 UR22, UR22, 0x6, URZ ;  /* 0x0000000616167899 */ /* 0x000fe400080006ff */
[----:B------:R-:W-:Y:S01]  /*86d0*/  UIMAD UR21, UR21, 0xb0, URZ ;  /* 0x000000b0151578a4 */ /* 0x000fe2000f8e02ff */
[----:B------:R-:W-:Y:S01]  /*86e0*/  UMOV UR15, UR36 ;  /* 0x00000024000f7c82 */ /* 0x000fe20008000000 */
[----:B------:R-:W-:Y:S02]  /*86f0*/  UIADD3 UR8, UPT, UPT, UR44, 0x3a00, URZ ;  /* 0x00003a002c087890 */ /* 0x000fe4000fffe0ff */
[----:B------:R-:W-:Y:S01]  /*8700*/  UIADD3 UR17, UPT, UPT, UR21, 0x10, URZ ;  /* 0x0000001015117890 */ /* 0x000fe2000fffe0ff */
[----:B------:R-:W-:Y:S01]  /*8710*/  UMOV UR18, UR22 ;  /* 0x0000001600127c82 */ /* 0x000fe20008000000 */
[----:B------:R-:W-:Y:S03]  /*8720*/  UIADD3 UR13, UPT, UPT, UR21, 0x20, URZ ;  /* 0x00000020150d7890 */ /* 0x000fe6000fffe0ff */
[----:B------:R1:W-:Y:S01]  /*8730*/  UTMASTG.3D [UR20], [UR64] ;  /* 0x00000014400073b5 */ /* 0x0003e20008010000 */
[----:B------:R-:W-:Y:S01]  /*8740*/  UMOV UR14, UR22 ;  /* 0x00000016000e7c82 */ /* 0x000fe20008000000 */
[----:B------:R-:W-:Y:S01]  /*8750*/  UIADD3 UR9, UPT, UPT, UR21, 0x30, URZ ;  /* 0x0000003015097890 */ /* 0x000fe2000fffe0ff */
[----:B------:R-:W-:Y:S01]  /*8760*/  UMOV UR11, UR36 ;  /* 0x00000024000b7c82 */ /* 0x000fe20008000000 */
[----:B------:R-:W-:Y:S01]  /*8770*/  UMOV UR10, UR22 ;  /* 0x00000016000a7c82 */ /* 0x000fe20008000000 */
[----:B------:R-:W-:Y:S01]  /*8780*/  UIADD3 UR4, UPT, UPT, UR44, 0x3e00, URZ ;  /* 0x00003e002c047890 */ /* 0x000fe2000fffe0ff */
[----:B------:R1:W-:Y:S01]  /*8790*/  UTMASTG.3D [UR16], [UR64] ;  /* 0x00000010400073b5 */ /* 0x0003e20008010000 */
[----:B------:R-:W-:Y:S01]  /*87a0*/  UIADD3 UR5, UPT, UPT, UR21, 0x40, URZ ;  /* 0x0000004015057890 */ /* 0x000fe2000fffe0ff */
[----:B------:R-:W-:Y:S01]  /*87b0*/  UMOV UR7, UR36 ;  /* 0x0000002400077c82 */ /* 0x000fe20008000000 */
[----:B------:R-:W-:Y:S01]  /*87c0*/  UMOV UR6, UR22 ;  /* 0x0000001600067c82 */ /* 0x000fe20008000000 */
[----:B------:R-:W-:Y:S02]  /*87d0*/  UIADD3 UR24, UPT, UPT, UR44, 0x4200, URZ ;  /* 0x000042002c187890 */ /* 0x000fe4000fffe0ff */
[----:B------:R-:W-:Y:S01]  /*87e0*/  UIADD3 UR25, UPT, UPT, UR21, 0x50, URZ ;  /* 0x0000005015197890 */ /* 0x000fe2000fffe0ff */
[----:B------:R1:W-:Y:S01]  /*87f0*/  UTMASTG.3D [UR12], [UR64] ;  /* 0x0000000c400073b5 */ /* 0x0003e20008010000 */
[----:B------:R-:W-:Y:S01]  /*8800*/  UMOV UR27, UR36 ;  /* 0x00000024001b7c82 */ /* 0x000fe20008000000 */
[----:B------:R-:W-:Y:S01]  /*8810*/  UMOV UR26, UR22 ;  /* 0x00000016001a7c82 */ /* 0x000fe20008000000 */
[----:B------:R-:W-:Y:S02]  /*8820*/  UIADD3 UR28, UPT, UPT, UR44, 0x4600, URZ ;  /* 0x000046002c1c7890 */ /* 0x000fe4000fffe0ff */
[----:B------:R-:W-:Y:S01]  /*8830*/  UIADD3 UR29, UPT, UPT, UR21, 0x60, URZ ;  /* 0x00000060151d7890 */ /* 0x000fe2000fffe0ff */
[----:B------:R-:W-:Y:S01]  /*8840*/  UMOV UR31, UR36 ;  /* 0x00000024001f7c82 */ /* 0x000fe20008000000 */
[----:B------:R1:W-:Y:S01]  /*8850*/  UTMASTG.3D [UR8], [UR64] ;  /* 0x00000008400073b5 */ /* 0x0003e20008010000 */
[----:B------:R-:W-:Y:S01]  /*8860*/  UMOV UR30, UR22 ;  /* 0x00000016001e7c82 */ /* 0x000fe20008000000 */
[----:B------:R-:W-:Y:S02]  /*8870*/  UIADD3 UR32, UPT, UPT, UR44, 0x4a00, URZ ;  /* 0x00004a002c207890 */ /* 0x000fe4000fffe0ff */
[----:B------:R-:W-:Y:S01]  /*8880*/  UIADD3 UR33, UPT, UPT, UR21, 0x70, URZ ;  /* 0x0000007015217890 */ /* 0x000fe2000fffe0ff */
[----:B------:R-:W-:Y:S01]  /*8890*/  UMOV UR35, UR36 ;  /* 0x0000002400237c82 */ /* 0x000fe20008000000 */
[----:B------:R-:W-:Y:S01]  /*88a0*/  UMOV UR34, UR22 ;  /* 0x0000001600227c82 */ /* 0x000fe20008000000 */
[----:B------:R1:W-:Y:S01]  /*88b0*/  UTMASTG.3D [UR4], [UR64] ;  /* 0x00000004400073b5 */ /* 0x0003e20008010000 */
[----:B------:R-:W-:Y:S02]  /*88c0*/  UIADD3 UR48, UPT, UPT, UR44, 0x4e00, URZ ;  /* 0x00004e002c307890 */ /* 0x000fe4000fffe0ff */
        /* <DEDUP_REMOVED lines=13> */
[----:B------:R1:W-:Y:S01]  /*89a0*/  UTMASTG.3D [UR32], [UR64] ;  /* 0x00000020400073b5 */ /* 0x0003e20008010000 */
[----:B------:R1:W-:Y:S01]  /*89b0*/  UTMASTG.3D [UR48], [UR64] ;  /* 0x00000030400073b5 */ /* 0x0003e20008010000 */
[----:B------:R1:W-:Y:S03]  /*89c0*/  UTMASTG.3D [UR52], [UR64] ;  /* 0x00000034400073b5 */ /* 0x0003e60008010000 */
[----:B------:R1:W-:Y:S01]  /*89d0*/  UTMASTG.3D [UR56], [UR64] ;  /* 0x00000038400073b5 */ /* 0x0003e20008010000 */
[----:B------:R0:W-:Y:S01]  /*89e0*/  UTMACMDFLUSH ;  /* 0x00000000000079b7 */ /* 0x0001e20000000000 */
[----:B-1----:R-:W-:Y:S04]  /*89f0*/  DEPBAR.LE SB0, 0x0 ;  /* 0x000080000000791a */ /* 0x002fe80000000000 */
.L_x_108:
[----:B------:R-:W-:Y:S05]  /*8a00*/  BSYNC.RECONVERGENT B0 ;  /* 0x0000000000007941 */ /* 0x000fea0003800200 */
.L_x_107:
[----:B------:R-:W-:Y:S01]  /*8a10*/  BAR.SYNC.DEFER_BLOCKING 0x1, 0x80 ;  /* 0x0042000000007b1d */ /* 0x000fe20000010000 */
[----:B------:R-:W-:Y:S01]  /*8a20*/  ISETP.NE.AND P1, PT, R213, RZ, PT ;  /* 0x000000ffd500720c */ /* 0x000fe20003f25270 */
[----:B------:R-:W-:Y:S01]  /*8a30*/  UISETP.NE.AND UP0, UPT, UR62, 0x4, UPT ;  /* 0x000000043e00788c */ /* 0x000fe2000bf05270 */
[C---:B------:R-:W-:Y:S01]  /*8a40*/  ISETP.NE.AND P0, PT, R214.reuse, 0x2, PT ;  /* 0x00000002d600780c */ /* 0x040fe20003f05270 */
[----:B------:R-:W-:Y:S02]  /*8a50*/  IMAD.IADD R199, R105, 0x1, R198 ;  /* 0x0000000169c77824 */ /* 0x000fe400078e02c6 */
[----:B------:R-:W-:Y:S01]  /*8a60*/  USEL UR4, URZ, 0x1, UP0 ;  /* 0x00000001ff047887 */ /* 0x000fe20008000000 */
[----:B------:R-:W-:Y:S01]  /*8a70*/  SEL R3, RZ, 0x1, P0 ;  /* 0x00000001ff037807 */ /* 0x000fe20000000000 */
[----:B------:R-:W-:Y:S01]  /*8a80*/  USEL UR38, UR62, URZ, UP0 ;  /* 0x000000ff3e267287 */ /* 0x000fe20008000000 */
[----:B------:R-:W-:Y:S01]  /*8a90*/  SEL R214, R214, RZ, P0 ;  /* 0x000000ffd6d67207 */ /* 0x000fe20000000000 */
[----:B------:R-:W-:Y:S01]  /*8aa0*/  IMAD.IADD R201, R107, 0x1, R200 ;  /* 0x000000016bc97824 */ /* 0x000fe200078e02c8 */
[----:B------:R-:W-:Y:S02]  /*8ab0*/  LOP3.LUT R210, R210, R3, RZ, 0x3c, !PT ;  /* 0x00000003d2d27212 */ /* 0x000fe400078e3cff */
[----:B------:R-:W-:Y:S02]  /*8ac0*/  LOP3.LUT R211, R211, UR4, RZ, 0x3c, !PT ;  /* 0x00000004d3d37c12 */ /* 0x000fe4000f8e3cff */
[----:B------:R-:W-:Y:S01]  /*8ad0*/  @P1 R2UR UR36, R208 ;  /* 0x00000000d02412ca */ /* 0x000fe200000e0000 */
[----:B------:R-:W-:Y:S03]  /*8ae0*/  @!UPT UIADD3 URZ, UPT, UPT, URZ, URZ, URZ ;  /* 0x000000fffffff290 */ /* 0x000fe6000fffe0ff */
[----:B------:R-:W-:Y:S11]  /*8af0*/  @P1 BRA `(.L_x_109) ;  /* 0xffffffc4003c1947 */ /* 0x000ff6000383ffff */
[----:B------:R-:W-:Y:S05]  /*8b00*/  EXIT ;  /* 0x000000000000794d */ /* 0x000fea0003800000 */
.L_x_20:
[----:B--2---:R2:W1:Y:S02]  /*8b10*/  SYNCS.PHASECHK.TRANS64.TRYWAIT P0, [R3+URZ+0x160], R2 ;  /* 0x00016002030075a7 */ /* 0x00446400080011ff */
[----:B-1----:R-:W-:Y:S05]  /*8b20*/  @!P0 NANOSLEEP.SYNCS 0x989680 ;  /* 0x009896800000895d */ /* 0x002fea0003900000 */
[----:B------:R-:W1:Y:S02]  /*8b30*/  @!P0 SYNCS.PHASECHK.TRANS64 P0, [R3+URZ+0x160], R2 ;  /* 0x00016002030085a7 */ /* 0x000e6400080010ff */
[----:B-1----:R-:W-:Y:S05]  /*8b40*/  @!P0 BRA `(.L_x_20) ;  /* 0xfffffffc00f08947 */ /* 0x002fea000383ffff */
[----:B------:R-:W-:Y:S05]  /*8b50*/  BRA `(.L_x_110) ;  /* 0xffffff8800d87947 */ /* 0x000fea000383ffff */
.L_x_23:
[----:B-1----:R-:W-:Y:S07]  /*8b60*/  MOV R2, UR33 ;  /* 0x0000002100027c02 */ /* 0x002fee0008000f00 */
.L_x_111:
[----:B-1----:R1:W2:Y:S02]  /*8b70*/  SYNCS.PHASECHK.TRANS64.TRYWAIT P0, [R2+URZ+0x68], R5 ;  /* 0x00006805020075a7 */ /* 0x0022a400080011ff */
[----:B--2---:R-:W-:Y:S05]  /*8b80*/  @!P0 NANOSLEEP.SYNCS 0x989680 ;  /* 0x009896800000895d */ /* 0x004fea0003900000 */
[----:B------:R-:W2:Y:S02]  /*8b90*/  @!P0 SYNCS.PHASECHK.TRANS64 P0, [R2+URZ+0x68], R5 ;  /* 0x00006805020085a7 */ /* 0x000ea400080010ff */
[----:B--2---:R-:W-:Y:S05]  /*8ba0*/  @!P0 BRA `(.L_x_111) ;  /* 0xfffffffc00f08947 */ /* 0x004fea000383ffff */
[----:B------:R-:W-:Y:S05]  /*8bb0*/  BRA `(.L_x_22) ;  /* 0xffffff8c00287947 */ /* 0x000fea000383ffff */
.L_x_29:
[----:B-1----:R-:W-:Y:S07]  /*8bc0*/  MOV R2, UR17 ;  /* 0x0000001100027c02 */ /* 0x002fee0008000f00 */
.L_x_112:
[----:B-1----:R1:W2:Y:S02]  /*8bd0*/  SYNCS.PHASECHK.TRANS64.TRYWAIT P0, [R2+URZ+0x68], R5 ;  /* 0x00006805020075a7 */ /* 0x0022a400080011ff */
[----:B--2---:R-:W-:Y:S05]  /*8be0*/  @!P0 NANOSLEEP.SYNCS 0x989680 ;  /* 0x009896800000895d */ /* 0x004fea0003900000 */
[----:B------:R-:W2:Y:S02]  /*8bf0*/  @!P0 SYNCS.PHASECHK.TRANS64 P0, [R2+URZ+0x68], R5 ;  /* 0x00006805020085a7 */ /* 0x000ea400080010ff */
[----:B--2---:R-:W-:Y:S05]  /*8c00*/  @!P0 BRA `(.L_x_112) ;  /* 0xfffffffc00f08947 */ /* 0x004fea000383ffff */
[----:B------:R-:W-:Y:S05]  /*8c10*/  BRA `(.L_x_28) ;  /* 0xffffff8c00d07947 */ /* 0x000fea000383ffff */
.L_x_33:
[----:B-1----:R1:W2:Y:S02]  /*8c20*/  SYNCS.PHASECHK.TRANS64.TRYWAIT P0, [R2+URZ+0xf0], R3 ;  /* 0x0000f003020075a7 */ /* 0x0022a400080011ff */
[----:B--2---:R-:W-:Y:S05]  /*8c30*/  @!P0 NANOSLEEP.SYNCS 0x989680 ;  /* 0x009896800000895d */ /* 0x004fea0003900000 */
[----:B------:R-:W2:Y:S02]  /*8c40*/  @!P0 SYNCS.PHASECHK.TRANS64 P0, [R2+URZ+0xf0], R3 ;  /* 0x0000f003020085a7 */ /* 0x000ea400080010ff */
[----:B--2---:R-:W-:Y:S05]  /*8c50*/  @!P0 BRA `(.L_x_33) ;  /* 0xfffffffc00f08947 */ /* 0x004fea000383ffff */
[----:B------:R-:W-:Y:S05]  /*8c60*/  BRA `(.L_x_113) ;  /* 0xffffff9000607947 */ /* 0x000fea000383ffff */
.L_x_37:
[----:B----4-:R-:W-:-:S07]  /*8c70*/  MOV R0, UR5 ;  /* 0x0000000500007c02 */ /* 0x010fce0008000f00 */
.L_x_114:
[----:B-1----:R1:W2:Y:S02]  /*8c80*/  SYNCS.PHASECHK.TRANS64.TRYWAIT P0, [R0+URZ], R3 ;  /* 0x00000003000075a7 */ /* 0x0022a400080011ff */
[----:B--2---:R-:W-:Y:S05]  /*8c90*/  @!P0 NANOSLEEP.SYNCS 0x989680 ;  /* 0x009896800000895d */ /* 0x004fea0003900000 */
[----:B------:R-:W2:Y:S02]  /*8ca0*/  @!P0 SYNCS.PHASECHK.TRANS64 P0, [R0+URZ], R3 ;  /* 0x00000003000085a7 */ /* 0x000ea400080010ff */
[----:B--2---:R-:W-:Y:S05]  /*8cb0*/  @!P0 BRA `(.L_x_114) ;  /* 0xfffffffc00f08947 */ /* 0x004fea000383ffff */
[----:B------:R-:W-:Y:S05]  /*8cc0*/  BRA `(.L_x_115) ;  /* 0xffffff9400d07947 */ /* 0x000fea000383ffff */
.L_x_38:
[----:B----4-:R-:W-:-:S07]  /*8cd0*/  MOV R0, UR5 ;  /* 0x0000000500007c02 */ /* 0x010fce0008000f00 */
.L_x_116:
[----:B-1----:R1:W2:Y:S02]  /*8ce0*/  SYNCS.PHASECHK.TRANS64.TRYWAIT P0, [R0+URZ], R3 ;  /* 0x00000003000075a7 */ /* 0x0022a400080011ff */
[----:B--2---:R-:W-:Y:S05]  /*8cf0*/  @!P0 NANOSLEEP.SYNCS 0x989680 ;  /* 0x009896800000895d */ /* 0x004fea0003900000 */
[----:B------:R-:W2:Y:S02]  /*8d00*/  @!P0 SYNCS.PHASECHK.TRANS64 P0, [R0+URZ], R3 ;  /* 0x00000003000085a7 */ /* 0x000ea400080010ff */
[----:B--2---:R-:W-:Y:S05]  /*8d10*/  @!P0 BRA `(.L_x_116) ;  /* 0xfffffffc00f08947 */ /* 0x004fea000383ffff */
[----:B------:R-:W-:Y:S05]  /*8d20*/  BRA `(.L_x_117) ;  /* 0xffffff9400dc7947 */ /* 0x000fea000383ffff */
.L_x_39:
[----:B----4-:R-:W-:-:S07]  /*8d30*/  MOV R0, UR5 ;  /* 0x0000000500007c02 */ /* 0x010fce0008000f00 */
.L_x_118:
[----:B-1----:R1:W2:Y:S02]  /*8d40*/  SYNCS.PHASECHK.TRANS64.TRYWAIT P0, [R0+URZ], R3 ;  /* 0x00000003000075a7 */ /* 0x0022a400080011ff */
[----:B--2---:R-:W-:Y:S05]  /*8d50*/  @!P0 NANOSLEEP.SYNCS 0x989680 ;  /* 0x009896800000895d */ /* 0x004fea0003900000 */
[----:B------:R-:W2:Y:S02]  /*8d60*/  @!P0 SYNCS.PHASECHK.TRANS64 P0, [R0+URZ], R3 ;  /* 0x00000003000085a7 */ /* 0x000ea400080010ff */
[----:B--2---:R-:W-:Y:S05]  /*8d70*/  @!P0 BRA `(.L_x_118) ;  /* 0xfffffffc00f08947 */ /* 0x004fea000383ffff */
[----:B------:R-:W-:Y:S05]  /*8d80*/  BRA `(.L_x_119) ;  /* 0xffffff9400e87947 */ /* 0x000fea000383ffff */
.L_x_40:
[----:B----4-:R-:W-:-:S07]  /*8d90*/  MOV R0, UR5 ;  /* 0x0000000500007c02 */ /* 0x010fce0008000f00 */
.L_x_120:
[----:B-1----:R1:W2:Y:S02]  /*8da0*/  SYNCS.PHASECHK.TRANS64.TRYWAIT P0, [R0+URZ], R3 ;  /* 0x00000003000075a7 */ /* 0x0022a400080011ff */
[----:B--2---:R-:W-:Y:S05]  /*8db0*/  @!P0 NANOSLEEP.SYNCS 0x989680 ;  /* 0x009896800000895d */ /* 0x004fea0003900000 */
[----:B------:R-:W2:Y:S02]  /*8dc0*/  @!P0 SYNCS.PHASECHK.TRANS64 P0, [R0+URZ], R3 ;  /* 0x00000003000085a7 */ /* 0x000ea400080010ff */
[----:B--2---:R-:W-:Y:S05]  /*8dd0*/  @!P0 BRA `(.L_x_120) ;  /* 0xfffffffc00f08947 */ /* 0x004fea000383ffff */
[----:B------:R-:W-:Y:S05]  /*8de0*/  BRA `(.L_x_121) ;  /* 0xffffff9400f47947 */ /* 0x000fea000383ffff */
.L_x_41:
[----:B----4-:R-:W-:-:S07]  /*8df0*/  MOV R0, UR5 ;  /* 0x0000000500007c02 */ /* 0x010fce0008000f00 */
.L_x_122:
[----:B-1----:R1:W2:Y:S02]  /*8e00*/  SYNCS.PHASECHK.TRANS64.TRYWAIT P0, [R0+URZ], R3 ;  /* 0x00000003000075a7 */ /* 0x0022a400080011ff */
[----:B--2---:R-:W-:Y:S05]  /*8e10*/  @!P0 NANOSLEEP.SYNCS 0x989680 ;  /* 0x009896800000895d */ /* 0x004fea0003900000 */
[----:B------:R-:W2:Y:S02]  /*8e20*/  @!P0 SYNCS.PHASECHK.TRANS64 P0, [R0+URZ], R3 ;  /* 0x00000003000085a7 */ /* 0x000ea400080010ff */
[----:B--2---:R-:W-:Y:S05]  /*8e30*/  @!P0 BRA `(.L_x_122) ;  /* 0xfffffffc00f08947 */ /* 0x004fea000383ffff */
[----:B------:R-:W-:Y:S05]  /*8e40*/  BRA `(.L_x_123) ;  /* 0xffffff9800007947 */ /* 0x000fea000383ffff */
.L_x_42:
[----:B----4-:R-:W-:-:S07]  /*8e50*/  MOV R0, UR5 ;  /* 0x0000000500007c02 */ /* 0x010fce0008000f00 */
.L_x_124:
[----:B-1----:R1:W2:Y:S02]  /*8e60*/  SYNCS.PHASECHK.TRANS64.TRYWAIT P0, [R0+URZ], R3 ;  /* 0x00000003000075a7 */ /* 0x0022a400080011ff */
[----:B--2---:R-:W-:Y:S05]  /*8e70*/  @!P0 NANOSLEEP.SYNCS 0x989680 ;  /* 0x009896800000895d */ /* 0x004fea0003900000 */
[----:B------:R-:W2:Y:S02]  /*8e80*/  @!P0 SYNCS.PHASECHK.TRANS64 P0, [R0+URZ], R3 ;  /* 0x00000003000085a7 */ /* 0x000ea400080010ff */
[----:B--2---:R-:W-:Y:S05]  /*8e90*/  @!P0 BRA `(.L_x_124) ;  /* 0xfffffffc00f08947 */ /* 0x004fea000383ffff */
[----:B------:R-:W-:Y:S05]  /*8ea0*/  BRA `(.L_x_125) ;  /* 0xffffff98000c7947 */ /* 0x000fea000383ffff */
.L_x_43:
[----:B----4-:R-:W-:-:S07]  /*8eb0*/  MOV R0, UR5 ;  /* 0x0000000500007c02 */ /* 0x010fce0008000f00 */
.L_x_126:
[----:B-1----:R1:W2:Y:S02]  /*8ec0*/  SYNCS.PHASECHK.TRANS64.TRYWAIT P0, [R0+URZ], R3 ;  /* 0x00000003000075a7 */ /* 0x0022a400080011ff */
[----:B--2---:R-:W-:Y:S05]  /*8ed0*/  @!P0 NANOSLEEP.SYNCS 0x989680 ;  /* 0x009896800000895d */ /* 0x004fea0003900000 */
[----:B------:R-:W2:Y:S02]  /*8ee0*/  @!P0 SYNCS.PHASECHK.TRANS64 P0, [R0+URZ], R3 ;  /* 0x00000003000085a7 */ /* 0x000ea400080010ff */
[----:B--2---:R-:W-:Y:S05]  /*8ef0*/  @!P0 BRA `(.L_x_126) ;  /* 0xfffffffc00f08947 */ /* 0x004fea000383ffff */
[----:B------:R-:W-:Y:S05]  /*8f00*/  BRA `(.L_x_127) ;  /* 0xffffff9800187947 */ /* 0x000fea000383ffff */
.L_x_44:
[----:B----4-:R-:W-:-:S07]  /*8f10*/  MOV R0, UR5 ;  /* 0x0000000500007c02 */ /* 0x010fce0008000f00 */
.L_x_128:
[----:B-1----:R1:W2:Y:S02]  /*8f20*/  SYNCS.PHASECHK.TRANS64.TRYWAIT P0, [R0+URZ], R3 ;  /* 0x00000003000075a7 */ /* 0x0022a400080011ff */
[----:B--2---:R-:W-:Y:S05]  /*8f30*/  @!P0 NANOSLEEP.SYNCS 0x989680 ;  /* 0x009896800000895d */ /* 0x004fea0003900000 */
[----:B------:R-:W2:Y:S02]  /*8f40*/  @!P0 SYNCS.PHASECHK.TRANS64 P0, [R0+URZ], R3 ;  /* 0x00000003000085a7 */ /* 0x000ea400080010ff */
[----:B--2---:R-:W-:Y:S05]  /*8f50*/  @!P0 BRA `(.L_x_128) ;  /* 0xfffffffc00f08947 */ /* 0x004fea000383ffff */
[----:B------:R-:W-:Y:S05]  /*8f60*/  BRA `(.L_x_129) ;  /* 0xffffff9800247947 */ /* 0x000fea000383ffff */
.L_x_45:
[----:B----4-:R-:W-:-:S07]  /*8f70*/  MOV R0, UR5 ;  /* 0x0000000500007c02 */ /* 0x010fce0008000f00 */
.L_x_130:
[----:B-1----:R1:W2:Y:S02]  /*8f80*/  SYNCS.PHASECHK.TRANS64.TRYWAIT P0, [R0+URZ], R3 ;  /* 0x00000003000075a7 */ /* 0x0022a400080011ff */
[----:B--2---:R-:W-:Y:S05]  /*8f90*/  @!P0 NANOSLEEP.SYNCS 0x989680 ;  /* 0x009896800000895d */ /* 0x004fea0003900000 */
[----:B------:R-:W2:Y:S02]  /*8fa0*/  @!P0 SYNCS.PHASECHK.TRANS64 P0, [R0+URZ], R3 ;  /* 0x00000003000085a7 */ /* 0x000ea400080010ff */
[----:B--2---:R-:W-:Y:S05]  /*8fb0*/  @!P0 BRA `(.L_x_130) ;  /* 0xfffffffc00f08947 */ /* 0x004fea000383ffff */
[----:B------:R-:W-:Y:S05]  /*8fc0*/  BRA `(.L_x_131) ;  /* 0xffffff9800307947 */ /* 0x000fea000383ffff */
.L_x_46:
[----:B----4-:R-:W-:-:S07]  /*8fd0*/  MOV R0, UR5 ;  /* 0x0000000500007c02 */ /* 0x010fce0008000f00 */
.L_x_132:
[----:B-1----:R1:W2:Y:S02]  /*8fe0*/  SYNCS.PHASECHK.TRANS64.TRYWAIT P0, [R0+URZ], R3 ;  /* 0x00000003000075a7 */ /* 0x0022a400080011ff */
[----:B--2---:R-:W-:Y:S05]  /*8ff0*/  @!P0 NANOSLEEP.SYNCS 0x989680 ;  /* 0x009896800000895d */ /* 0x004fea0003900000 */
[----:B------:R-:W2:Y:S02]  /*9000*/  @!P0 SYNCS.PHASECHK.TRANS64 P0, [R0+URZ], R3 ;  /* 0x00000003000085a7 */ /* 0x000ea400080010ff */
[----:B--2---:R-:W-:Y:S05]  /*9010*/  @!P0 BRA `(.L_x_132) ;  /* 0xfffffffc00f08947 */ /* 0x004fea000383ffff */
[----:B------:R-:W-:Y:S05]  /*9020*/  BRA `(.L_x_133) ;  /* 0xffffff98003c7947 */ /* 0x000fea000383ffff */
.L_x_47:
[----:B----4-:R-:W-:-:S07]  /*9030*/  MOV R0, UR5 ;  /* 0x0000000500007c02 */ /* 0x010fce0008000f00 */
.L_x_134:
[----:B-1----:R1:W2:Y:S02]  /*9040*/  SYNCS.PHASECHK.TRANS64.TRYWAIT P0, [R0+URZ], R3 ;  /* 0x00000003000075a7 */ /* 0x0022a400080011ff */
[----:B--2---:R-:W-:Y:S05]  /*9050*/  @!P0 NANOSLEEP.SYNCS 0x989680 ;  /* 0x009896800000895d */ /* 0x004fea0003900000 */
[----:B------:R-:W2:Y:S02]  /*9060*/  @!P0 SYNCS.PHASECHK.TRANS64 P0, [R0+URZ], R3 ;  /* 0x00000003000085a7 */ /* 0x000ea400080010ff */
[----:B--2---:R-:W-:Y:S05]  /*9070*/  @!P0 BRA `(.L_x_134) ;  /* 0xfffffffc00f08947 */ /* 0x004fea000383ffff */
[----:B------:R-:W-:Y:S05]  /*9080*/  BRA `(.L_x_135) ;  /* 0xffffff9800487947 */ /* 0x000fea000383ffff */
.L_x_48:
[----:B----4-:R-:W-:-:S07]  /*9090*/  MOV R0, UR5 ;  /* 0x0000000500007c02 */ /* 0x010fce0008000f00 */
.L_x_136:
[----:B-1----:R1:W2:Y:S02]  /*90a0*/  SYNCS.PHASECHK.TRANS64.TRYWAIT P0, [R0+URZ], R3 ;  /* 0x00000003000075a7 */ /* 0x0022a400080011ff */
[----:B--2---:R-:W-:Y:S05]  /*90b0*/  @!P0 NANOSLEEP.SYNCS 0x989680 ;  /* 0x009896800000895d */ /* 0x004fea0003900000 */
[----:B------:R-:W2:Y:S02]  /*90c0*/  @!P0 SYNCS.PHASECHK.TRANS64 P0, [R0+URZ], R3 ;  /* 0x00000003000085a7 */ /* 0x000ea400080010ff */
[----:B--2---:R-:W-:Y:S05]  /*90d0*/  @!P0 BRA `(.L_x_136) ;  /* 0xfffffffc00f08947 */ /* 0x004fea000383ffff */
[----:B------:R-:W-:Y:S05]  /*90e0*/  BRA `(.L_x_137) ;  /* 0xffffff9800547947 */ /* 0x000fea000383ffff */
.L_x_51:
[----:B-1----:R1:W2:Y:S02]  /*90f0*/  SYNCS.PHASECHK.TRANS64.TRYWAIT P0, [R0+URZ+0x150], R5 ;  /* 0x00015005000075a7 */ /* 0x0022a400080011ff */
[----:B--2---:R-:W-:Y:S05]  /*9100*/  @!P0 NANOSLEEP.SYNCS 0x989680 ;  /* 0x009896800000895d */ /* 0x004fea0003900000 */
[----:B------:R-:W2:Y:S02]  /*9110*/  @!P0 SYNCS.PHASECHK.TRANS64 P0, [R0+URZ+0x150], R5 ;  /* 0x00015005000085a7 */ /* 0x000ea400080010ff */
[----:B--2---:R-:W-:Y:S05]  /*9120*/  @!P0 BRA `(.L_x_51) ;  /* 0xfffffffc00f08947 */ /* 0x004fea000383ffff */
[----:B------:R-:W-:Y:S05]  /*9130*/  BRA `(.L_x_138) ;  /* 0xffffff9800b07947 */ /* 0x000fea000383ffff */
.L_x_52:
[----:B------:R-:W-:-:S07]  /*9140*/  MOV R0, UR5 ;  /* 0x0000000500007c02 */ /* 0x000fce0008000f00 */
.L_x_139:
[----:B-1----:R1:W2:Y:S02]  /*9150*/  SYNCS.PHASECHK.TRANS64.TRYWAIT P0, [R0+URZ+0x100], R5 ;  /* 0x00010005000075a7 */ /* 0x0022a400080011ff */
[----:B--2---:R-:W-:Y:S05]  /*9160*/  @!P0 NANOSLEEP.SYNCS 0x989680 ;  /* 0x009896800000895d */ /* 0x004fea0003900000 */
[----:B------:R-:W2:Y:S02]  /*9170*/  @!P0 SYNCS.PHASECHK.TRANS64 P0, [R0+URZ+0x100], R5 ;  /* 0x00010005000085a7 */ /* 0x000ea400080010ff */
[----:B--2---:R-:W-:Y:S05]  /*9180*/  @!P0 BRA `(.L_x_139) ;  /* 0xfffffffc00f08947 */ /* 0x004fea000383ffff */
[----:B------:R-:W-:Y:S05]  /*9190*/  BRA `(.L_x_140) ;  /* 0xffffff9800c07947 */ /* 0x000fea000383ffff */
.L_x_53:
[----:B-1----:R1:W2:Y:S02]  /*91a0*/  SYNCS.PHASECHK.TRANS64.TRYWAIT P1, [R0+URZ+0xf0], R5 ;  /* 0x0000f005000075a7 */ /* 0x0022a400080211ff */
[----:B--2---:R-:W-:Y:S05]  /*91b0*/  @!P1 NANOSLEEP.SYNCS 0x989680 ;  /* 0x009896800000995d */ /* 0x004fea0003900000 */
[----:B------:R-:W2:Y:S02]  /*91c0*/  @!P1 SYNCS.PHASECHK.TRANS64 P1, [R0+URZ+0xf0], R5 ;  /* 0x0000f005000095a7 */ /* 0x000ea400080210ff */
[----:B--2---:R-:W-:Y:S05]  /*91d0*/  @!P1 BRA `(.L_x_53) ;  /* 0xfffffffc00f09947 */ /* 0x004fea000383ffff */
[----:B------:R-:W-:Y:S05]  /*91e0*/  BRA `(.L_x_141) ;  /* 0xffffff9800f07947 */ /* 0x000fea000383ffff */
.L_x_56:
[----:B------:R-:W-:-:S07]  /*91f0*/  MOV R0, UR5 ;  /* 0x0000000500007c02 */ /* 0x000fce0008000f00 */
.L_x_142:
[----:B-1----:R1:W2:Y:S02]  /*9200*/  SYNCS.PHASECHK.TRANS64.TRYWAIT P0, [R0+URZ+0x100], R3 ;  /* 0x00010003000075a7 */ /* 0x0022a400080011ff */
[----:B--2---:R-:W-:Y:S05]  /*9210*/  @!P0 NANOSLEEP.SYNCS 0x989680 ;  /* 0x009896800000895d */ /* 0x004fea0003900000 */
[----:B------:R-:W2:Y:S02]  /*9220*/  @!P0 SYNCS.PHASECHK.TRANS64 P0, [R0+URZ+0x100], R3 ;  /* 0x00010003000085a7 */ /* 0x000ea400080010ff */
[----:B--2---:R-:W-:Y:S05]  /*9230*/  @!P0 BRA `(.L_x_142) ;  /* 0xfffffffc00f08947 */ /* 0x004fea000383ffff */
[----:B------:R-:W-:Y:S05]  /*9240*/  BRA `(.L_x_55) ;  /* 0xffffff9c00447947 */ /* 0x000fea000383ffff */
.L_x_63:
[----:B-1----:R1:W2:Y:S02]  /*9250*/  SYNCS.PHASECHK.TRANS64.TRYWAIT P1, [R0+URZ+0xf0], R5 ;  /* 0x0000f005000075a7 */ /* 0x0022a400080211ff */
[----:B--2---:R-:W-:Y:S05]  /*9260*/  @!P1 NANOSLEEP.SYNCS 0x989680 ;  /* 0x009896800000995d */ /* 0x004fea0003900000 */
[----:B------:R-:W2:Y:S02]  /*9270*/  @!P1 SYNCS.PHASECHK.TRANS64 P1, [R0+URZ+0xf0], R5 ;  /* 0x0000f005000095a7 */ /* 0x000ea400080210ff */
[----:B--2---:R-:W-:Y:S05]  /*9280*/  @!P1 BRA `(.L_x_63) ;  /* 0xfffffffc00f09947 */ /* 0x004fea000383ffff */
[----:B------:R-:W-:Y:S05]  /*9290*/  BRA `(.L_x_143) ;  /* 0xffffffa000a47947 */ /* 0x000fea000383ffff */
.L_x_64:
[----:B------:R-:W-:-:S07]  /*92a0*/  MOV R3, UR14 ;  /* 0x0000000e00037c02 */ /* 0x000fce0008000f00 */
.L_x_144:
[----:B-1----:R1:W2:Y:S02]  /*92b0*/  SYNCS.PHASECHK.TRANS64.TRYWAIT P0, [R3+URZ+0x130], R0 ;  /* 0x00013000030075a7 */ /* 0x0022a400080011ff */
[----:B--2---:R-:W-:Y:S05]  /*92c0*/  @!P0 NANOSLEEP.SYNCS 0x989680 ;  /* 0x009896800000895d */ /* 0x004fea0003900000 */
[----:B------:R-:W2:Y:S02]  /*92d0*/  @!P0 SYNCS.PHASECHK.TRANS64 P0, [R3+URZ+0x130], R0 ;  /* 0x00013000030085a7 */ /* 0x000ea400080010ff */
[----:B--2---:R-:W-:Y:S05]  /*92e0*/  @!P0 BRA `(.L_x_144) ;  /* 0xfffffffc00f08947 */ /* 0x004fea000383ffff */
[----:B------:R-:W-:Y:S05]  /*92f0*/  BRA `(.L_x_145) ;  /* 0xffffffa000f07947 */ /* 0x000fea000383ffff */
.L_x_67:
[----:B------:R-:W-:Y:S07]  /*9300*/  MOV R0, UR7 ;  /* 0x0000000700007c02 */ /* 0x000fee0008000f00 */
.L_x_146:
[----:B-1----:R1:W2:Y:S02]  /*9310*/  SYNCS.PHASECHK.TRANS64.TRYWAIT P0, [R0+URZ], R3 ;  /* 0x00000003000075a7 */ /* 0x0022a400080011ff */
[----:B--2---:R-:W-:Y:S05]  /*9320*/  @!P0 NANOSLEEP.SYNCS 0x989680 ;  /* 0x009896800000895d */ /* 0x004fea0003900000 */
[----:B------:R-:W2:Y:S02]  /*9330*/  @!P0 SYNCS.PHASECHK.TRANS64 P0, [R0+URZ], R3 ;  /* 0x00000003000085a7 */ /* 0x000ea400080010ff */
[----:B--2---:R-:W-:Y:S05]  /*9340*/  @!P0 BRA `(.L_x_146) ;  /* 0xfffffffc00f08947 */ /* 0x004fea000383ffff */
[----:B------:R-:W-:Y:S05]  /*9350*/  BRA `(.L_x_66) ;  /* 0xffffffa4000c7947 */ /* 0x000fea000383ffff */
.L_x_70:
[----:B------:R-:W-:-:S07]  /*9360*/  MOV R0, UR5 ;  /* 0x0000000500007c02 */ /* 0x000fce0008000f00 */
.L_x_147:
[----:B--2---:R2:W3:Y:S02]  /*9370*/  SYNCS.PHASECHK.TRANS64.TRYWAIT P0, [R0+URZ], R3 ;  /* 0x00000003000075a7 */ /* 0x0044e400080011ff */
[----:B---3--:R-:W-:Y:S05]  /*9380*/  @!P0 NANOSLEEP.SYNCS 0x989680 ;  /* 0x009896800000895d */ /* 0x008fea0003900000 */
[----:B------:R-:W3:Y:S02]  /*9390*/  @!P0 SYNCS.PHASECHK.TRANS64 P0, [R0+URZ], R3 ;  /* 0x00000003000085a7 */ /* 0x000ee400080010ff */
[----:B---3--:R-:W-:Y:S05]  /*93a0*/  @!P0 BRA `(.L_x_147) ;  /* 0xfffffffc00f08947 */ /* 0x008fea000383ffff */
[----:B------:R-:W-:Y:S05]  /*93b0*/  BRA `(.L_x_148) ;  /* 0xffffffa400c07947 */ /* 0x000fea000383ffff */
.L_x_71:
[----:B------:R-:W-:-:S07]  /*93c0*/  MOV R0, UR5 ;  /* 0x0000000500007c02 */ /* 0x000fce0008000f00 */
.L_x_149:
[----:B--2---:R2:W3:Y:S02]  /*93d0*/  SYNCS.PHASECHK.TRANS64.TRYWAIT P0, [R0+URZ], R3 ;  /* 0x00000003000075a7 */ /* 0x0044e400080011ff */
[----:B---3--:R-:W-:Y:S05]  /*93e0*/  @!P0 NANOSLEEP.SYNCS 0x989680 ;  /* 0x009896800000895d */ /* 0x008fea0003900000 */
[----:B------:R-:W3:Y:S02]  /*93f0*/  @!P0 SYNCS.PHASECHK.TRANS64 P0, [R0+URZ], R3 ;  /* 0x00000003000085a7 */ /* 0x000ee400080010ff */
[----:B---3--:R-:W-:Y:S05]  /*9400*/  @!P0 BRA `(.L_x_149) ;  /* 0xfffffffc00f08947 */ /* 0x008fea000383ffff */
[----:B------:R-:W-:Y:S05]  /*9410*/  BRA `(.L_x_150) ;  /* 0xffffffa400cc7947 */ /* 0x000fea000383ffff */
.L_x_72:
[----:B------:R-:W-:-:S07]  /*9420*/  MOV R0, UR5 ;  /* 0x0000000500007c02 */ /* 0x000fce0008000f00 */
.L_x_151:
[----:B--2---:R2:W3:Y:S02]  /*9430*/  SYNCS.PHASECHK.TRANS64.TRYWAIT P0, [R0+URZ], R3 ;  /* 0x00000003000075a7 */ /* 0x0044e400080011ff */
[----:B---3--:R-:W-:Y:S05]  /*9440*/  @!P0 NANOSLEEP.SYNCS 0x989680 ;  /* 0x009896800000895d */ /* 0x008fea0003900000 */
[----:B------:R-:W3:Y:S02]  /*9450*/  @!P0 SYNCS.PHASECHK.TRANS64 P0, [R0+URZ], R3 ;  /* 0x00000003000085a7 */ /* 0x000ee400080010ff */
[----:B---3--:R-:W-:Y:S05]  /*9460*/  @!P0 BRA `(.L_x_151) ;  /* 0xfffffffc00f08947 */ /* 0x008fea000383ffff */
[----:B------:R-:W-:Y:S05]  /*9470*/  BRA `(.L_x_152) ;  /* 0xffffffa400d87947 */ /* 0x000fea000383ffff */
.L_x_73:
[----:B------:R-:W-:-:S07]  /*9480*/  MOV R0, UR6 ;  /* 0x0000000600007c02 */ /* 0x000fce0008000f00 */
.L_x_153:
[----:B--2---:R2:W3:Y:S02]  /*9490*/  SYNCS.PHASECHK.TRANS64.TRYWAIT P0, [R0+URZ], R3 ;  /* 0x00000003000075a7 */ /* 0x0044e400080011ff */
[----:B---3--:R-:W-:Y:S05]  /*94a0*/  @!P0 NANOSLEEP.SYNCS 0x989680 ;  /* 0x009896800000895d */ /* 0x008fea0003900000 */
[----:B------:R-:W3:Y:S02]  /*94b0*/  @!P0 SYNCS.PHASECHK.TRANS64 P0, [R0+URZ], R3 ;  /* 0x00000003000085a7 */ /* 0x000ee400080010ff */
[----:B---3--:R-:W-:Y:S05]  /*94c0*/  @!P0 BRA `(.L_x_153) ;  /* 0xfffffffc00f08947 */ /* 0x008fea000383ffff */
[----:B------:R-:W-:Y:S05]  /*94d0*/  BRA `(.L_x_154) ;  /* 0xffffffa400e47947 */ /* 0x000fea000383ffff */
.L_x_78:
[----:B--2---:R2:W3:Y:S02]  /*94e0*/  SYNCS.PHASECHK.TRANS64.TRYWAIT P0, [R0+URZ+0xf0], R3 ;  /* 0x0000f003000075a7 */ /* 0x0044e400080011ff */
[----:B---3--:R-:W-:Y:S05]  /*94f0*/  @!P0 NANOSLEEP.SYNCS 0x989680 ;  /* 0x009896800000895d */ /* 0x008fea0003900000 */
[----:B------:R-:W3:Y:S02]  /*9500*/  @!P0 SYNCS.PHASECHK.TRANS64 P0, [R0+URZ+0xf0], R3 ;  /* 0x0000f003000085a7 */ /* 0x000ee400080010ff */
[----:B---3--:R-:W-:Y:S05]  /*9510*/  @!P0 BRA `(.L_x_78) ;  /* 0xfffffffc00f08947 */ /* 0x008fea000383ffff */
[----:B------:R-:W-:Y:S05]  /*9520*/  BRA `(.L_x_155) ;  /* 0xffffffa800e47947 */ /* 0x000fea000383ffff */
.L_x_81:
[----:B------:R-:W-:Y:S07]  /*9530*/  MOV R0, UR7 ;  /* 0x0000000700007c02 */ /* 0x000fee0008000f00 */
.L_x_156:
[----:B--2---:R2:W3:Y:S02]  /*9540*/  SYNCS.PHASECHK.TRANS64.TRYWAIT P0, [R0+URZ+0xe8], R3 ;  /* 0x0000e803000075a7 */ /* 0x0044e400080011ff */
[----:B---3--:R-:W-:Y:S05]  /*9550*/  @!P0 NANOSLEEP.SYNCS 0x989680 ;  /* 0x009896800000895d */ /* 0x008fea0003900000 */
[----:B------:R-:W3:Y:S02]  /*9560*/  @!P0 SYNCS.PHASECHK.TRANS64 P0, [R0+URZ+0xe8], R3 ;  /* 0x0000e803000085a7 */ /* 0x000ee400080010ff */
[----:B---3--:R-:W-:Y:S05]  /*9570*/  @!P0 BRA `(.L_x_156) ;  /* 0xfffffffc00f08947 */ /* 0x008fea000383ffff */
[----:B------:R-:W-:Y:S05]  /*9580*/  BRA `(.L_x_80) ;  /* 0xffffffac00d07947 */ /* 0x000fea000383ffff */
.L_x_84:
[----:B------:R-:W-:Y:S07]  /*9590*/  MOV R0, UR7 ;  /* 0x0000000700007c02 */ /* 0x000fee0008000f00 */
.L_x_157:
[----:B-1----:R1:W2:Y:S02]  /*95a0*/  SYNCS.PHASECHK.TRANS64.TRYWAIT P2, [R0+URZ+0xd8], R23 ;  /* 0x0000d817000075a7 */ /* 0x0022a400080411ff */
[----:B--2---:R-:W-:Y:S05]  /*95b0*/  @!P2 NANOSLEEP.SYNCS 0x989680 ;  /* 0x009896800000a95d */ /* 0x004fea0003900000 */
[----:B------:R-:W2:Y:S02]  /*95c0*/  @!P2 SYNCS.PHASECHK.TRANS64 P2, [R0+URZ+0xd8], R23 ;  /* 0x0000d8170000a5a7 */ /* 0x000ea400080410ff */
[----:B--2---:R-:W-:Y:S05]  /*95d0*/  @!P2 BRA `(.L_x_157) ;  /* 0xfffffffc00f0a947 */ /* 0x004fea000383ffff */
[----:B------:R-:W-:Y:S05]  /*95e0*/  BRA `(.L_x_158) ;  /* 0xffffffb000647947 */ /* 0x000fea000383ffff */
.L_x_87:
[----:B--2---:R2:W4:Y:S02]  /*95f0*/  SYNCS.PHASECHK.TRANS64.TRYWAIT P0, [R0+URZ+0xf0], R3 ;  /* 0x0000f003000075a7 */ /* 0x00452400080011ff */
[----:B----4-:R-:W-:Y:S05]  /*9600*/  @!P0 NANOSLEEP.SYNCS 0x989680 ;  /* 0x009896800000895d */ /* 0x010fea0003900000 */
[----:B------:R-:W4:Y:S02]  /*9610*/  @!P0 SYNCS.PHASECHK.TRANS64 P0, [R0+URZ+0xf0], R3 ;  /* 0x0000f003000085a7 */ /* 0x000f2400080010ff */
[----:B----4-:R-:W-:Y:S05]  /*9620*/  @!P0 BRA `(.L_x_87) ;  /* 0xfffffffc00f08947 */ /* 0x010fea000383ffff */
[----:B------:R-:W-:Y:S05]  /*9630*/  BRA `(.L_x_159) ;  /* 0xffffffb800807947 */ /* 0x000fea000383ffff */
.L_x_93:
[----:B------:R-:W-:Y:S07]  /*9640*/  MOV R0, UR44 ;  /* 0x0000002c00007c02 */ /* 0x000fee0008000f00 */
.L_x_160:
[----:B-1----:R1:W3:Y:S02]  /*9650*/  SYNCS.PHASECHK.TRANS64.TRYWAIT P0, [R0+URZ+0xd0], R3 ;  /* 0x0000d003000075a7 */ /* 0x0022e400080011ff */
[----:B---3--:R-:W-:Y:S05]  /*9660*/  @!P0 NANOSLEEP.SYNCS 0x989680 ;  /* 0x009896800000895d */ /* 0x008fea0003900000 */
[----:B------:R-:W3:Y:S02]  /*9670*/  @!P0 SYNCS.PHASECHK.TRANS64 P0, [R0+URZ+0xd0], R3 ;  /* 0x0000d003000085a7 */ /* 0x000ee400080010ff */
[----:B---3--:R-:W-:Y:S05]  /*9680*/  @!P0 BRA `(.L_x_160) ;  /* 0xfffffffc00f08947 */ /* 0x008fea000383ffff */
[----:B------:R-:W-:Y:S05]  /*9690*/  BRA `(.L_x_92) ;  /* 0xffffffc000b07947 */ /* 0x000fea000383ffff */
.L_x_95:
[----:B-1----:R-:W-:Y:S07]  /*96a0*/  MOV R3, UR48 ;  /* 0x0000003000037c02 */ /* 0x002fee0008000f00 */
.L_x_161:
[----:B-1----:R1:W2:Y:S02]  /*96b0*/  SYNCS.PHASECHK.TRANS64.TRYWAIT P0, [R3+URZ+0x110], R8 ;  /* 0x00011008030075a7 */ /* 0x0022a400080011ff */
[----:B--2---:R-:W-:Y:S05]  /*96c0*/  @!P0 NANOSLEEP.SYNCS 0x989680 ;  /* 0x009896800000895d */ /* 0x004fea0003900000 */
[----:B------:R-:W2:Y:S02]  /*96d0*/  @!P0 SYNCS.PHASECHK.TRANS64 P0, [R3+URZ+0x110], R8 ;  /* 0x00011008030085a7 */ /* 0x000ea400080010ff */
[----:B--2---:R-:W-:Y:S05]  /*96e0*/  @!P0 BRA `(.L_x_161) ;  /* 0xfffffffc00f08947 */ /* 0x004fea000383ffff */
[----:B------:R-:W-:Y:S05]  /*96f0*/  BRA `(.L_x_94) ;  /* 0xffffffc400507947 */ /* 0x000fea000383ffff */
        .weak           $__internal_0_$__cuda_sm10x_tcgen05_guardrail_trap_col_being_dealloced_not_returned_by_alloc
        .type           $__internal_0_$__cuda_sm10x_tcgen05_guardrail_trap_col_being_dealloced_not_returned_by_alloc,@function
        .size           $__internal_0_$__cuda_sm10x_tcgen05_guardrail_trap_col_being_dealloced_not_returned_by_alloc,($__internal_1_$__cuda_sm10x_tcgen05_guardrail_trap_phase_invalid_during_alloc - $__internal_0_$__cuda_sm10x_tcgen05_guardrail_trap_col_being_dealloced_not_returned_by_alloc)
$__internal_0_$__cuda_sm10x_tcgen05_guardrail_trap_col_being_dealloced_not_returned_by_alloc:
[----:B------:R-:W-:Y:S05]  /*9700*/  BPT.TRAP 0x1 ;  /* 0x000000040000795c */ /* 0x000fea0000300000 */
[----:B------:R-:W-:-:S04]  /*9710*/  HFMA2 R3, -RZ, RZ, 0, 0 ;  /* 0x00000000ff037431 */ /* 0x000fc800000001ff */
[----:B------:R-:W-:Y:S05]  /*9720*/  RET.REL.NODEC R2 `(_ZN7cutlass13device_kernelINS_4gemm6kernel13GemmUniversalIN4cute5tupleIJiiiiEEENS1_10collective13CollectiveMmaINS1_35MainloopSm100TmaUmmaWarpSpecializedILi13ELi2ELi4ENS5_IJNS4_1CILi1EEESB_SB_EEEEENS5_IJNSA_ILi64EEENSA_ILi176EEESE_EEEaNS5_IJlSB_lEEEaSH_NS4_8TiledMMAINS4_8MMA_AtomIJNS4_15SM100_MMA_S8_SSIaaiLi64ELi176ELNS4_4UMMA5MajorE0ELSM_0ELNSL_8SaturateE0EEEEEENS4_6LayoutISC_NS5_IJNSA_ILi0EEESR_SR_EEEEENS5_IJNS4_10UnderscoreESU_SU_EEEEENS4_13SM90_TMA_LOADENS4_14ComposedLayoutINS4_7SwizzleILi2ELi4ELi3EEENS4_18smem_ptr_flag_bitsILi8EEENSQ_INS5_IJNSA_ILi8EEESE_EEENS5_IJSE_SB_EEEEEEEvNS4_8identityESX_S17_vS18_EENS_8epilogue10collective18CollectiveEpilogueINS1A_23Sm100TmaWarpSpecializedILi1ELi1ELi88ELb0ELb0EEEJSG_NS5_IJNSQ_ISE_SB_EENSQ_ISF_SB_EEEEEaSH_aSH_NS1A_6fusion15FusionCallbacksIS1E_NS1I_17LinearCombinationIaiaiLNS_15FloatRoundStyleE2EEESG_S1H_JEEENS4_5SM1004TMEM4LOAD25SM100_TMEM_LOAD_16dp32b8xESX_NSY_INSZ_ILi0ELi4ELi3EEES12_NSQ_INS5_IJS13_NSA_ILi16EEEEEENS5_IJS1T_SB_EEEEEEENS4_39AutoVectorizingCopyWithAssumedAlignmentILi128EEENS4_14SM90_TMA_STOREES1X_S1Z_S1Z_EEEvvEEEEvNT_6ParamsE) ;  /* 0xffffff6802347950 */ /* 0x000fea0003c3ffff */
        .weak           $__internal_1_$__cuda_sm10x_tcgen05_guardrail_trap_phase_invalid_during_alloc
        .type           $__internal_1_$__cuda_sm10x_tcgen05_guardrail_trap_phase_invalid_during_alloc,@function
        .size           $__internal_1_$__cuda_sm10x_tcgen05_guardrail_trap_phase_invalid_during_alloc,($__internal_2_$__cuda_sm10x_tcgen05_guardrail_trap_unallocated_columns_being_dealloced - $__internal_1_$__cuda_sm10x_tcgen05_guardrail_trap_phase_invalid_during_alloc)
$__internal_1_$__cuda_sm10x_tcgen05_guardrail_trap_phase_invalid_during_alloc:
[----:B------:R-:W-:Y:S05]  /*9730*/  BPT.TRAP 0x1 ;  /* 0x000000040000795c */ /* 0x000fea0000300000 */
[----:B------:R-:W-:-:S04]  /*9740*/  MOV R3, 0x0 ;  /* 0x0000000000037802 */ /* 0x000fc80000000f00 */
[----:B------:R-:W-:Y:S05]  /*9750*/  RET.REL.NODEC R2 `(_ZN7cutlass13device_kernelINS_4gemm6kernel13GemmUniversalIN4cute5tupleIJiiiiEEENS1_10collective13CollectiveMmaINS1_35MainloopSm100TmaUmmaWarpSpecializedILi13ELi2ELi4ENS5_IJNS4_1CILi1EEESB_SB_EEEEENS5_IJNSA_ILi64EEENSA_ILi176EEESE_EEEaNS5_IJlSB_lEEEaSH_NS4_8TiledMMAINS4_8MMA_AtomIJNS4_15SM100_MMA_S8_SSIaaiLi64ELi176ELNS4_4UMMA5MajorE0ELSM_0ELNSL_8SaturateE0EEEEEENS4_6LayoutISC_NS5_IJNSA_ILi0EEESR_SR_EEEEENS5_IJNS4_10UnderscoreESU_SU_EEEEENS4_13SM90_TMA_LOADENS4_14ComposedLayoutINS4_7SwizzleILi2ELi4ELi3EEENS4_18smem_ptr_flag_bitsILi8EEENSQ_INS5_IJNSA_ILi8EEESE_EEENS5_IJSE_SB_EEEEEEEvNS4_8identityESX_S17_vS18_EENS_8epilogue10collective18CollectiveEpilogueINS1A_23Sm100TmaWarpSpecializedILi1ELi1ELi88ELb0ELb0EEEJSG_NS5_IJNSQ_ISE_SB_EENSQ_ISF_SB_EEEEEaSH_aSH_NS1A_6fusion15FusionCallbacksIS1E_NS1I_17LinearCombinationIaiaiLNS_15FloatRoundStyleE2EEESG_S1H_JEEENS4_5SM1004TMEM4LOAD25SM100_TMEM_LOAD_16dp32b8xESX_NSY_INSZ_ILi0ELi4ELi3EEES12_NSQ_INS5_IJS13_NSA_ILi16EEEEEENS5_IJS1T_SB_EEEEEEENS4_39AutoVectorizingCopyWithAssumedAlignmentILi128EEENS4_14SM90_TMA_STOREES1X_S1Z_S1Z_EEEvvEEEEvNT_6ParamsE) ;  /* 0xffffff6802287950 */ /* 0x000fea0003c3ffff */
        .weak           $__internal_2_$__cuda_sm10x_tcgen05_guardrail_trap_unallocated_columns_being_dealloced
        .type           $__internal_2_$__cuda_sm10x_tcgen05_guardrail_trap_unallocated_columns_being_dealloced,@function
        .size           $__internal_2_$__cuda_sm10x_tcgen05_guardrail_trap_unallocated_columns_being_dealloced,(.L_x_163 - $__internal_2_$__cuda_sm10x_tcgen05_guardrail_trap_unallocated_columns_being_dealloced)
$__internal_2_$__cuda_sm10x_tcgen05_guardrail_trap_unallocated_columns_being_dealloced:
[----:B------:R-:W-:Y:S05]  /*9760*/  BPT.TRAP 0x1 ;  /* 0x000000040000795c */ /* 0x000fea0000300000 */
[----:B------:R-:W-:-:S04]  /*9770*/  HFMA2 R3, -RZ, RZ, 0, 0 ;  /* 0x00000000ff037431 */ /* 0x000fc800000001ff */
[----:B------:R-:W-:Y:S05]  /*9780*/  RET.REL.NODEC R2 `(_ZN7cutlass13device_kernelINS_4gemm6kernel13GemmUniversalIN4cute5tupleIJiiiiEEENS1_10collective13CollectiveMmaINS1_35MainloopSm100TmaUmmaWarpSpecializedILi13ELi2ELi4ENS5_IJNS4_1CILi1EEESB_SB_EEEEENS5_IJNSA_ILi64EEENSA_ILi176EEESE_EEEaNS5_IJlSB_lEEEaSH_NS4_8TiledMMAINS4_8MMA_AtomIJNS4_15SM100_MMA_S8_SSIaaiLi64ELi176ELNS4_4UMMA5MajorE0ELSM_0ELNSL_8SaturateE0EEEEEENS4_6LayoutISC_NS5_IJNSA_ILi0EEESR_SR_EEEEENS5_IJNS4_10UnderscoreESU_SU_EEEEENS4_13SM90_TMA_LOADENS4_14ComposedLayoutINS4_7SwizzleILi2ELi4ELi3EEENS4_18smem_ptr_flag_bitsILi8EEENSQ_INS5_IJNSA_ILi8EEESE_EEENS5_IJSE_SB_EEEEEEEvNS4_8identityESX_S17_vS18_EENS_8epilogue10collective18CollectiveEpilogueINS1A_23Sm100TmaWarpSpecializedILi1ELi1ELi88ELb0ELb0EEEJSG_NS5_IJNSQ_ISE_SB_EENSQ_ISF_SB_EEEEEaSH_aSH_NS1A_6fusion15FusionCallbacksIS1E_NS1I_17LinearCombinationIaiaiLNS_15FloatRoundStyleE2EEESG_S1H_JEEENS4_5SM1004TMEM4LOAD25SM100_TMEM_LOAD_16dp32b8xESX_NSY_INSZ_ILi0ELi4ELi3EEES12_NSQ_INS5_IJS13_NSA_ILi16EEEEEENS5_IJS1T_SB_EEEEEEENS4_39AutoVectorizingCopyWithAssumedAlignmentILi128EEENS4_14SM90_TMA_STOREES1X_S1Z_S1Z_EEEvvEEEEvNT_6ParamsE) ;  /* 0xffffff68021c7950 */ /* 0x000fea0003c3ffff */
.L_x_162:
[----:B------:R-:W-:-:S00]  /*9790*/  BRA `(.L_x_162) ;  /* 0xfffffffc00fc7947 */ /* 0x000fc0000383ffff */
[----:B------:R-:W-:-:S00]  /*97a0*/  NOP ;  /* 0x0000000000007918 */ /* 0x000fc00000000000 */
        /* <DEDUP_REMOVED lines=13> */
.L_x_163:


//--------------------- .nv.global.init           --------------------------
	.section	.nv.global.init,"aw",@progbits
.nv.global.init:
	.type		$str$26,@object
	.size		$str$26,($str$25 - $str$26)
$str$26:
        /*0000*/ 	.byte	0x2f, 0x74, 0x6d, 0x70, 0x2f, 0x63, 0x75, 0x74, 0x6c, 0x61, 0x73, 0x73, 0x5f, 0x73, 0x77, 0x65
        /*0010*/ 	.byte	0x65, 0x70, 0x5f, 0x73, 0x72, 0x63, 0x2f, 0x69, 0x6e, 0x63, 0x6c, 0x75, 0x64, 0x65, 0x2f, 0x63
        /*0020*/ 	.byte	0x75, 0x74, 0x65, 0x2f, 0x61, 0x74, 0x6f, 0x6d, 0x2f, 0x63, 0x6f, 0x70, 0x79, 0x5f, 0x74, 0x72
        /*0030*/ 	.byte	0x61, 0x69, 0x74, 0x73, 0x5f, 0x73, 0x6d, 0x31, 0x30, 0x30, 0x2e, 0x68, 0x70, 0x70, 0x00
	.type		$str$25,@object
	.size		$str$25,(__unnamed_1 - $str$25)
$str$25:
        /*003f*/ 	.byte	0x28, 0x28, 0x75, 0x69, 0x6e, 0x74, 0x33, 0x32, 0x5f, 0x74, 0x28, 0x74, 0x68, 0x72, 0x65, 0x61
        /*004f*/ 	.byte	0x64, 0x49, 0x64, 0x78, 0x2e, 0x78, 0x29, 0x20, 0x2f, 0x20, 0x33, 0x32, 0x29, 0x20, 0x25, 0x20
        /*005f*/ 	.byte	0x34, 0x29, 0x20, 0x3d, 0x3d, 0x20, 0x28, 0x28, 0x28, 0x74, 0x6d, 0x65, 0x6d, 0x5f, 0x61, 0x64
        /*006f*/ 	.byte	0x64, 0x72, 0x20, 0x3e, 0x3e, 0x20, 0x31, 0x36, 0x29, 0x20, 0x2f, 0x20, 0x33, 0x32, 0x29, 0x20
        /*007f*/ 	.byte	0x25, 0x20, 0x34, 0x29, 0x00
	.type		__unnamed_1,@object
	.size		__unnamed_1,(.L_1 - __unnamed_1)
__unnamed_1:
        /*0084*/ 	.byte	0x63, 0x6f, 0x6e, 0x73, 0x74, 0x65, 0x78, 0x70, 0x72, 0x20, 0x76, 0x6f, 0x69, 0x64, 0x20, 0x63
        /* <DEDUP_REMOVED lines=36> */
        /*02d4*/ 	.byte	0x3a, 0x3a, 0x43, 0x3c, 0x30, 0x3e, 0x3e, 0x3e, 0x3e, 0x5d, 0x00
.L_1:


//--------------------- .nv.shared._ZN7cutlass13device_kernelINS_4gemm6kernel13GemmUniversalIN4cute5tupleIJiiiiEEENS1_10collective13CollectiveMmaINS1_35MainloopSm100TmaUmmaWarpSpecializedILi13ELi2ELi4ENS5_IJNS4_1CILi1EEESB_SB_EEEEENS5_IJNSA_ILi64EEENSA_ILi176EEESE_EEEaNS5_IJlSB_lEEEaSH_NS4_8TiledMMAINS4_8MMA_AtomIJNS4_15SM100_MMA_S8_SSIaaiLi64ELi176ELNS4_4UMMA5MajorE0ELSM_0ELNSL_8SaturateE0EEEEEENS4_6LayoutISC_NS5_IJNSA_ILi0EEESR_SR_EEEEENS5_IJNS4_10UnderscoreESU_SU_EEEEENS4_13SM90_TMA_LOADENS4_14ComposedLayoutINS4_7SwizzleILi2ELi4ELi3EEENS4_18smem_ptr_flag_bitsILi8EEENSQ_INS5_IJNSA_ILi8EEESE_EEENS5_IJSE_SB_EEEEEEEvNS4_8identityESX_S17_vS18_EENS_8epilogue10collective18CollectiveEpilogueINS1A_23Sm100TmaWarpSpecializedILi1ELi1ELi88ELb0ELb0EEEJSG_NS5_IJNSQ_ISE_SB_EENSQ_ISF_SB_EEEEEaSH_aSH_NS1A_6fusion15FusionCallbacksIS1E_NS1I_17LinearCombinationIaiaiLNS_15FloatRoundStyleE2EEESG_S1H_JEEENS4_5SM1004TMEM4LOAD25SM100_TMEM_LOAD_16dp32b8xESX_NSY_INSZ_ILi0ELi4ELi3EEES12_NSQ_INS5_IJS13_NSA_ILi16EEEEEENS5_IJS1T_SB_EEEEEEENS4_39AutoVectorizingCopyWithAssumedAlignmentILi128EEENS4_14SM90_TMA_STOREES1X_S1Z_S1Z_EEEvvEEEEvNT_6ParamsE --------------------------
	.section	.nv.shared._ZN7cutlass13device_kernelINS_4gemm6kernel13GemmUniversalIN4cute5tupleIJiiiiEEENS1_10collective13CollectiveMmaINS1_35MainloopSm100TmaUmmaWarpSpecializedILi13ELi2ELi4ENS5_IJNS4_1CILi1EEESB_SB_EEEEENS5_IJNSA_ILi64EEENSA_ILi176EEESE_EEEaNS5_IJlSB_lEEEaSH_NS4_8TiledMMAINS4_8MMA_AtomIJNS4_15SM100_MMA_S8_SSIaaiLi64ELi176ELNS4_4UMMA5MajorE0ELSM_0ELNSL_8SaturateE0EEEEEENS4_6LayoutISC_NS5_IJNSA_ILi0EEESR_SR_EEEEENS5_IJNS4_10UnderscoreESU_SU_EEEEENS4_13SM90_TMA_LOADENS4_14ComposedLayoutINS4_7SwizzleILi2ELi4ELi3EEENS4_18smem_ptr_flag_bitsILi8EEENSQ_INS5_IJNSA_ILi8EEESE_EEENS5_IJSE_SB_EEEEEEEvNS4_8identityESX_S17_vS18_EENS_8epilogue10collective18CollectiveEpilogueINS1A_23Sm100TmaWarpSpecializedILi1ELi1ELi88ELb0ELb0EEEJSG_NS5_IJNSQ_ISE_SB_EENSQ_ISF_SB_EEEEEaSH_aSH_NS1A_6fusion15FusionCallbacksIS1E_NS1I_17LinearCombinationIaiaiLNS_15FloatRoundStyleE2EEESG_S1H_JEEENS4_5SM1004TMEM4LOAD25SM100_TMEM_LOAD_16dp32b8xESX_NSY_INSZ_ILi0ELi4ELi3EEES12_NSQ_INS5_IJS13_NSA_ILi16EEEEEENS5_IJS1T_SB_EEEEEEENS4_39AutoVectorizingCopyWithAssumedAlignmentILi128EEENS4_14SM90_TMA_STOREES1X_S1Z_S1Z_EEEvvEEEEvNT_6ParamsE,"aw",@nobits
	.sectionflags	@""
	.align	16
	.zero		1024


//--------------------- .nv.shared.reserved.0     --------------------------
	.section	.nv.shared.reserved.0,"aw",@nobits
	.weak		__nv_reservedSMEM_offset_0_alias
	.size		__nv_reservedSMEM_offset_0_alias, 0, 64
	.other		__nv_reservedSMEM_offset_0_alias,@"STO_CUDA_RESERVED_SHARED STV_DEFAULT"
__nv_reservedSMEM_offset_0_alias:
	.zero		0
.nv.shared.reserved.0:
	.zero		64
	.weak		__nv_reservedSMEM_tcgen05_partition
	.type		__nv_reservedSMEM_tcgen05_partition,@object
	.size		__nv_reservedSMEM_tcgen05_partition,(.L_0 - __nv_reservedSMEM_tcgen05_partition)
__nv_reservedSMEM_tcgen05_partition:
	.zero		32
.L_0:


//--------------------- .nv.global                --------------------------
	.section	.nv.global,"aw",@nobits
.nv.global:
	.type		_ZN40_INTERNAL_85ca0461_4_k_cu_f2049f29_310454cute1_E,@object
	.size		_ZN40_INTERNAL_85ca0461_4_k_cu_f2049f29_310454cute1_E,(_ZN40_INTERNAL_85ca0461_4_k_cu_f2049f29_310454cuda3std3__45__cpo6cbeginE - _ZN40_INTERNAL_85ca0461_4_k_cu_f2049f29_310454cute1_E)
_ZN40_INTERNAL_85ca0461_4_k_cu_f2049f29_310454cute1_E:
	.zero		1
	.type		_ZN40_INTERNAL_85ca0461_4_k_cu_f2049f29_310454cuda3std3__45__cpo6cbeginE,@object
	.size		_ZN40_INTERNAL_85ca0461_4_k_cu_f2049f29_310454cuda3std3__45__cpo6cbeginE,(_ZN40_INTERNAL_85ca0461_4_k_cu_f2049f29_310454cuda3std3__48in_placeE - _ZN40_INTERNAL_85ca0461_4_k_cu_f2049f29_310454cuda3std3__45__cpo6cbeginE)
_ZN40_INTERNAL_85ca0461_4_k_cu_f2049f29_310454cuda3std3__45__cpo6cbeginE:
	.zero		1
	.type		_ZN40_INTERNAL_85ca0461_4_k_cu_f2049f29_310454cuda3std3__48in_placeE,@object
	.size		_ZN40_INTERNAL_85ca0461_4_k_cu_f2049f29_310454cuda3std3__48in_placeE,(_ZN40_INTERNAL_85ca0461_4_k_cu_f2049f29_310454cuda3std6ranges3__45__cpo9iter_moveE - _ZN40_INTERNAL_85ca0461_4_k_cu_f2049f29_310454cuda3std3__48in_placeE)
_ZN40_INTERNAL_85ca0461_4_k_cu_f2049f29_310454cuda3std3__48in_placeE:
	.zero		1
	.type		_ZN40_INTERNAL_85ca0461_4_k_cu_f2049f29_310454cuda3std6ranges3__45__cpo9iter_moveE,@object
	.size		_ZN40_INTERNAL_85ca0461_4_k_cu_f2049f29_310454cuda3std6ranges3__45__cpo9iter_moveE,(_ZN40_INTERNAL_85ca0461_4_k_cu_f2049f29_310454cuda3std3__45__cpo5beginE - _ZN40_INTERNAL_85ca0461_4_k_cu_f2049f29_310454cuda3std6ranges3__45__cpo9iter_moveE)
_ZN40_INTERNAL_85ca0461_4_k_cu_f2049f29_310454cuda3std6ranges3__45__cpo9iter_moveE:
	.zero		1
	.type		_ZN40_INTERNAL_85ca0461_4_k_cu_f2049f29_310454cuda3std3__45__cpo5beginE,@object
	.size		_ZN40_INTERNAL_85ca0461_4_k_cu_f2049f29_310454cuda3std3__45__cpo5beginE,(_ZN40_INTERNAL_85ca0461_4_k_cu_f2049f29_310454cuda3std3__442_GLOBAL__N__85ca0461_4_k_cu_f2049f29_310456ignoreE - _ZN40_INTERNAL_85ca0461_4_k_cu_f2049f29_310454cuda3std3__45__cpo5beginE)
_ZN40_INTERNAL_85ca0461_4_k_cu_f2049f29_310454cuda3std3__45__cpo5beginE:
	.zero		1
	.type		_ZN40_INTERNAL_85ca0461_4_k_cu_f2049f29_310454cuda3std3__442_GLOBAL__N__85ca0461_4_k_cu_f2049f29_310456ignoreE,@object
	.size		_ZN40_INTERNAL_85ca0461_4_k_cu_f2049f29_310454cuda3std3__442_GLOBAL__N__85ca0461_4_k_cu_f2049f29_310456ignoreE,(_ZN40_INTERNAL_85ca0461_4_k_cu_f2049f29_310454cute7productE - _ZN40_INTERNAL_85ca0461_4_k_cu_f2049f29_310454cuda3std3__442_GLOBAL__N__85ca0461_4_k_cu_f2049f29_310456ignoreE)
_ZN40_INTERNAL_85ca0461_4_k_cu_f2049f29_310454cuda3std3__442_GLOBAL__N__85ca0461_4_k_cu_f2049f29_310456ignoreE:
	.zero		1
	.type		_ZN40_INTERNAL_85ca0461_4_k_cu_f2049f29_310454cute7productE,@object
	.size		_ZN40_INTERNAL_85ca0461_4_k_cu_f2049f29_310454cute7productE,(_ZN40_INTERNAL_85ca0461_4_k_cu_f2049f29_310454cuda3std3__45__cpo3endE - _ZN40_INTERNAL_85ca0461_4_k_cu_f2049f29_310454cute7productE)
_ZN40_INTERNAL_85ca0461_4_k_cu_f2049f29_310454cute7productE:
	.zero		1
	.type		_ZN40_INTERNAL_85ca0461_4_k_cu_f2049f29_310454cuda3std3__45__cpo3endE,@object
	.size		_ZN40_INTERNAL_85ca0461_4_k_cu_f2049f29_310454cuda3std3__45__cpo3endE,(_ZN40_INTERNAL_85ca0461_4_k_cu_f2049f29_310454cuda3std3__419piecewise_constructE - _ZN40_INTERNAL_85ca0461_4_k_cu_f2049f29_310454cuda3std3__45__cpo3endE)
_ZN40_INTERNAL_85ca0461_4_k_cu_f2049f29_310454cuda3std3__45__cpo3endE:
	.zero		1
	.type		_ZN40_INTERNAL_85ca0461_4_k_cu_f2049f29_310454cuda3std3__419piecewise_constructE,@object
	.size		_ZN40_INTERNAL_85ca0461_4_k_cu_f2049f29_310454cuda3std3__419piecewise_constructE,(_ZN40_INTERNAL_85ca0461_4_k_cu_f2049f29_310454cuda3std3__45__cpo4cendE - _ZN40_INTERNAL_85ca0461_4_k_cu_f2049f29_310454cuda3std3__419piecewise_constructE)
_ZN40_INTERNAL_85ca0461_4_k_cu_f2049f29_310454cuda3std3__419piecewise_constructE:
	.zero		1
	.type		_ZN40_INTERNAL_85ca0461_4_k_cu_f2049f29_310454cuda3std3__45__cpo4cendE,@object
	.size		_ZN40_INTERNAL_85ca0461_4_k_cu_f2049f29_310454cuda3std3__45__cpo4cendE,(_ZN40_INTERNAL_85ca0461_4_k_cu_f2049f29_310454cuda3std6ranges3__45__cpo4swapE - _ZN40_INTERNAL_85ca0461_4_k_cu_f2049f29_310454cuda3std3__45__cpo4cendE)
_ZN40_INTERNAL_85ca0461_4_k_cu_f2049f29_310454cuda3std3__45__cpo4cendE:
	.zero		1
	.type		_ZN40_INTERNAL_85ca0461_4_k_cu_f2049f29_310454cuda3std6ranges3__45__cpo4swapE,@object
	.size		_ZN40_INTERNAL_85ca0461_4_k_cu_f2049f29_310454cuda3std6ranges3__45__cpo4swapE,(.L_9 - _ZN40_INTERNAL_85ca0461_4_k_cu_f2049f29_310454cuda3std6ranges3__45__cpo4swapE)
_ZN40_INTERNAL_85ca0461_4_k_cu_f2049f29_310454cuda3std6ranges3__45__cpo4swapE:
	.zero		1
.L_9:


//--------------------- .nv.constant0._ZN7cutlass13device_kernelINS_4gemm6kernel13GemmUniversalIN4cute5tupleIJiiiiEEENS1_10collective13CollectiveMmaINS1_35MainloopSm100TmaUmmaWarpSpecializedILi13ELi2ELi4ENS5_IJNS4_1CILi1EEESB_SB_EEEEENS5_IJNSA_ILi64EEENSA_ILi176EEESE_EEEaNS5_IJlSB_lEEEaSH_NS4_8TiledMMAINS4_8MMA_AtomIJNS4_15SM100_MMA_S8_SSIaaiLi64ELi176ELNS4_4UMMA5MajorE0ELSM_0ELNSL_8SaturateE0EEEEEENS4_6LayoutISC_NS5_IJNSA_ILi0EEESR_SR_EEEEENS5_IJNS4_10UnderscoreESU_SU_EEEEENS4_13SM90_TMA_LOADENS4_14ComposedLayoutINS4_7SwizzleILi2ELi4ELi3EEENS4_18smem_ptr_flag_bitsILi8EEENSQ_INS5_IJNSA_ILi8EEESE_EEENS5_IJSE_SB_EEEEEEEvNS4_8identityESX_S17_vS18_EENS_8epilogue10collective18CollectiveEpilogueINS1A_23Sm100TmaWarpSpecializedILi1ELi1ELi88ELb0ELb0EEEJSG_NS5_IJNSQ_ISE_SB_EENSQ_ISF_SB_EEEEEaSH_aSH_NS1A_6fusion15FusionCallbacksIS1E_NS1I_17LinearCombinationIaiaiLNS_15FloatRoundStyleE2EEESG_S1H_JEEENS4_5SM1004TMEM4LOAD25SM100_TMEM_LOAD_16dp32b8xESX_NSY_INSZ_ILi0ELi4ELi3EEES12_NSQ_INS5_IJS13_NSA_ILi16EEEEEENS5_IJS1T_SB_EEEEEEENS4_39AutoVectorizingCopyWithAssumedAlignmentILi128EEENS4_14SM90_TMA_STOREES1X_S1Z_S1Z_EEEvvEEEEvNT_6ParamsE --------------------------
	.section	.nv.constant0._ZN7cutlass13device_kernelINS_4gemm6kernel13GemmUniversalIN4cute5tupleIJiiiiEEENS1_10collective13CollectiveMmaINS1_35MainloopSm100TmaUmmaWarpSpecializedILi13ELi2ELi4ENS5_IJNS4_1CILi1EEESB_SB_EEEEENS5_IJNSA_ILi64EEENSA_ILi176EEESE_EEEaNS5_IJlSB_lEEEaSH_NS4_8TiledMMAINS4_8MMA_AtomIJNS4_15SM100_MMA_S8_SSIaaiLi64ELi176ELNS4_4UMMA5MajorE0ELSM_0ELNSL_8SaturateE0EEEEEENS4_6LayoutISC_NS5_IJNSA_ILi0EEESR_SR_EEEEENS5_IJNS4_10UnderscoreESU_SU_EEEEENS4_13SM90_TMA_LOADENS4_14ComposedLayoutINS4_7SwizzleILi2ELi4ELi3EEENS4_18smem_ptr_flag_bitsILi8EEENSQ_INS5_IJNSA_ILi8EEESE_EEENS5_IJSE_SB_EEEEEEEvNS4_8identityESX_S17_vS18_EENS_8epilogue10collective18CollectiveEpilogueINS1A_23Sm100TmaWarpSpecializedILi1ELi1ELi88ELb0ELb0EEEJSG_NS5_IJNSQ_ISE_SB_EENSQ_ISF_SB_EEEEEaSH_aSH_NS1A_6fusion15FusionCallbacksIS1E_NS1I_17LinearCombinationIaiaiLNS_15FloatRoundStyleE2EEESG_S1H_JEEENS4_5SM1004TMEM4LOAD25SM100_TMEM_LOAD_16dp32b8xESX_NSY_INSZ_ILi0ELi4ELi3EEES12_NSQ_INS5_IJS13_NSA_ILi16EEEEEENS5_IJS1T_SB_EEEEEEENS4_39AutoVectorizingCopyWithAssumedAlignmentILi128EEENS4_14SM90_TMA_STOREES1X_S1Z_S1Z_EEEvvEEEEvNT_6ParamsE,"a",@progbits
	.sectionflags	@""
	.align	4
.nv.constant0._ZN7cutlass13device_kernelINS_4gemm6kernel13GemmUniversalIN4cute5tupleIJiiiiEEENS1_10collective13CollectiveMmaINS1_35MainloopSm100TmaUmmaWarpSpecializedILi13ELi2ELi4ENS5_IJNS4_1CILi1EEESB_SB_EEEEENS5_IJNSA_ILi64EEENSA_ILi176EEESE_EEEaNS5_IJlSB_lEEEaSH_NS4_8TiledMMAINS4_8MMA_AtomIJNS4_15SM100_MMA_S8_SSIaaiLi64ELi176ELNS4_4UMMA5MajorE0ELSM_0ELNSL_8SaturateE0EEEEEENS4_6LayoutISC_NS5_IJNSA_ILi0EEESR_SR_EEEEENS5_IJNS4_10UnderscoreESU_SU_EEEEENS4_13SM90_TMA_LOADENS4_14ComposedLayoutINS4_7SwizzleILi2ELi4ELi3EEENS4_18smem_ptr_flag_bitsILi8EEENSQ_INS5_IJNSA_ILi8EEESE_EEENS5_IJSE_SB_EEEEEEEvNS4_8identityESX_S17_vS18_EENS_8epilogue10collective18CollectiveEpilogueINS1A_23Sm100TmaWarpSpecializedILi1ELi1ELi88ELb0ELb0EEEJSG_NS5_IJNSQ_ISE_SB_EENSQ_ISF_SB_EEEEEaSH_aSH_NS1A_6fusion15FusionCallbacksIS1E_NS1I_17LinearCombinationIaiaiLNS_15FloatRoundStyleE2EEESG_S1H_JEEENS4_5SM1004TMEM4LOAD25SM100_TMEM_LOAD_16dp32b8xESX_NSY_INSZ_ILi0ELi4ELi3EEES12_NSQ_INS5_IJS13_NSA_ILi16EEEEEENS5_IJS1T_SB_EEEEEEENS4_39AutoVectorizingCopyWithAssumedAlignmentILi128EEENS4_14SM90_TMA_STOREES1X_S1Z_S1Z_EEEvvEEEEvNT_6ParamsE:
	.zero		2944


//--------------------- SYMBOLS --------------------------

	.type		.nv.reservedSmem.offset0,@object
	.size		.nv.reservedSmem.offset0,0x4
	.type		.nv.reservedSmem.cap,@object
	.size		.nv.reservedSmem.cap,0x4
	.type		__assertfail,@function
